	.target	sm_90a

	.elftype	@"ET_EXEC"


//--------------------- .note.nv.tkinfo           --------------------------
	.section	.note.nv.tkinfo,"",@"SHT_NOTE"
	.sectionflags	@"SHF_NOTE_NV_TKINFO"
	.tkinfo
        /*0018*/ 	.word	0x00000002
        /*0030*/ 	.string	""
        /*0030*/ 	.string	"ptxas"
        /*0030*/ 	.string	"Cuda compilation tools, release 13.0, V13.0.88"
        /*0030*/ 	.string	"Build cuda_13.0.r13.0/compiler.36424714_0"
        /*0030*/ 	.string	"-arch sm_90a -m 64 "



//--------------------- .note.nv.cuinfo           --------------------------
	.section	.note.nv.cuinfo,"",@"SHT_NOTE"
	.sectionflags	@"SHF_NOTE_NV_CUINFO"
        /*0018*/ 	.short	0x0002
        /*001a*/ 	.short	0x005a
        /*001c*/ 	.short	0x0082
	.zero		2


//--------------------- .nv.info                  --------------------------
	.section	.nv.info,"",@"SHT_CUDA_INFO"
	.align	4


	//----- nvinfo : EIATTR_REGCOUNT
	.align		4
        /*0000*/ 	.byte	0x04, 0x2f
        /*0002*/ 	.short	(.L_15 - .L_14)
	.align		4
.L_14:
        /*0004*/ 	.word	index@(_ZN7cutlass13device_kernelINS_4gemm6kernel13GemmUniversalIN4cute5tupleIJiiiiEEENS1_10collective13CollectiveMmaINS1_34MainloopSm90TmaGmmaWarpSpecializedILi2ENS5_IJNS4_1CILi1EEENSA_ILi2EEESB_EEENS1_32KernelTmaWarpSpecializedPingpongEEENS5_IJNSA_ILi64EEENSA_ILi256EEENSA_ILi128EEEEEENS_10bfloat16_tENS5_IJlSB_lEEESK_SL_NS4_8TiledMMAINS4_8MMA_AtomIJNS4_4SM904GMMA28MMA_64x256x16_F32BF16BF16_SSILNSP_5MajorE0ELSR_0ELNSP_7ScaleInE1ELSS_1EEEEEENS4_6LayoutINS5_IJSB_SB_SB_EEENS5_IJNSA_ILi0EEESX_SX_EEEEENS5_IJNS4_10UnderscoreES10_S10_EEEEENS4_23SM90_TMA_LOAD_MULTICASTENS4_14ComposedLayoutINS4_7SwizzleILi3ELi4ELi3EEENS4_18smem_ptr_flag_bitsILi16EEENSV_INS5_IJNSA_ILi8EEESG_EEENS5_IJSG_SB_EEEEEEEvNS4_8identityENS4_13SM90_TMA_LOADES1D_vS1E_EENS_8epilogue10collective6detail29Sm90TmaWarpSpecializedAdapterINS1I_15DefaultEpilogueISK_SL_SL_NS1H_6thread17LinearCombinationISK_Li1EffLNS1M_9ScaleType4KindE0ELNS_15FloatRoundStyleE2ESK_EENS1_15EpilogueDefaultEEEEEvvEEEEvNT_6ParamsE)
        /*0008*/ 	.word	0x000000a8


	//----- nvinfo : EIATTR_FRAME_SIZE
	.align		4
.L_15:
        /*000c*/ 	.byte	0x04, 0x11
        /*000e*/ 	.short	(.L_17 - .L_16)
	.align		4
.L_16:
        /*0010*/ 	.word	index@(_ZN7cutlass13device_kernelINS_4gemm6kernel13GemmUniversalIN4cute5tupleIJiiiiEEENS1_10collective13CollectiveMmaINS1_34MainloopSm90TmaGmmaWarpSpecializedILi2ENS5_IJNS4_1CILi1EEENSA_ILi2EEESB_EEENS1_32KernelTmaWarpSpecializedPingpongEEENS5_IJNSA_ILi64EEENSA_ILi256EEENSA_ILi128EEEEEENS_10bfloat16_tENS5_IJlSB_lEEESK_SL_NS4_8TiledMMAINS4_8MMA_AtomIJNS4_4SM904GMMA28MMA_64x256x16_F32BF16BF16_SSILNSP_5MajorE0ELSR_0ELNSP_7ScaleInE1ELSS_1EEEEEENS4_6LayoutINS5_IJSB_SB_SB_EEENS5_IJNSA_ILi0EEESX_SX_EEEEENS5_IJNS4_10UnderscoreES10_S10_EEEEENS4_23SM90_TMA_LOAD_MULTICASTENS4_14ComposedLayoutINS4_7SwizzleILi3ELi4ELi3EEENS4_18smem_ptr_flag_bitsILi16EEENSV_INS5_IJNSA_ILi8EEESG_EEENS5_IJSG_SB_EEEEEEEvNS4_8identityENS4_13SM90_TMA_LOADES1D_vS1E_EENS_8epilogue10collective6detail29Sm90TmaWarpSpecializedAdapterINS1I_15DefaultEpilogueISK_SL_SL_NS1H_6thread17LinearCombinationISK_Li1EffLNS1M_9ScaleType4KindE0ELNS_15FloatRoundStyleE2ESK_EENS1_15EpilogueDefaultEEEEEvvEEEEvNT_6ParamsE)
        /*0014*/ 	.word	0x00000000


	//----- nvinfo : EIATTR_MIN_STACK_SIZE
	.align		4
.L_17:
        /*0018*/ 	.byte	0x04, 0x12
        /*001a*/ 	.short	(.L_19 - .L_18)
	.align		4
.L_18:
        /*001c*/ 	.word	index@(_ZN7cutlass13device_kernelINS_4gemm6kernel13GemmUniversalIN4cute5tupleIJiiiiEEENS1_10collective13CollectiveMmaINS1_34MainloopSm90TmaGmmaWarpSpecializedILi2ENS5_IJNS4_1CILi1EEENSA_ILi2EEESB_EEENS1_32KernelTmaWarpSpecializedPingpongEEENS5_IJNSA_ILi64EEENSA_ILi256EEENSA_ILi128EEEEEENS_10bfloat16_tENS5_IJlSB_lEEESK_SL_NS4_8TiledMMAINS4_8MMA_AtomIJNS4_4SM904GMMA28MMA_64x256x16_F32BF16BF16_SSILNSP_5MajorE0ELSR_0ELNSP_7ScaleInE1ELSS_1EEEEEENS4_6LayoutINS5_IJSB_SB_SB_EEENS5_IJNSA_ILi0EEESX_SX_EEEEENS5_IJNS4_10UnderscoreES10_S10_EEEEENS4_23SM90_TMA_LOAD_MULTICASTENS4_14ComposedLayoutINS4_7SwizzleILi3ELi4ELi3EEENS4_18smem_ptr_flag_bitsILi16EEENSV_INS5_IJNSA_ILi8EEESG_EEENS5_IJSG_SB_EEEEEEEvNS4_8identityENS4_13SM90_TMA_LOADES1D_vS1E_EENS_8epilogue10collective6detail29Sm90TmaWarpSpecializedAdapterINS1I_15DefaultEpilogueISK_SL_SL_NS1H_6thread17LinearCombinationISK_Li1EffLNS1M_9ScaleType4KindE0ELNS_15FloatRoundStyleE2ESK_EENS1_15EpilogueDefaultEEEEEvvEEEEvNT_6ParamsE)
        /*0020*/ 	.word	0x00000000
.L_19:


//--------------------- .nv.compat                --------------------------
	.section	.nv.compat,"",@"SHT_CUDA_COMPAT_INFO"
	.align	4
        /*0000*/ 	.byte	0x02, 0x09, 0x01, 0x00, 0x02, 0x02, 0x04, 0x00, 0x02, 0x05, 0x05, 0x00, 0x03, 0x07, 0x01, 0x01
        /*0010*/ 	.byte	0x02, 0x03, 0x01, 0x00, 0x02, 0x06, 0x01, 0x00, 0x04, 0x0b, 0x08, 0x00, 0x00, 0x00, 0x00, 0x00
        /*0020*/ 	.byte	0x00, 0x00, 0x00, 0x00


//--------------------- .nv.info._ZN7cutlass13device_kernelINS_4gemm6kernel13GemmUniversalIN4cute5tupleIJiiiiEEENS1_10collective13CollectiveMmaINS1_34MainloopSm90TmaGmmaWarpSpecializedILi2ENS5_IJNS4_1CILi1EEENSA_ILi2EEESB_EEENS1_32KernelTmaWarpSpecializedPingpongEEENS5_IJNSA_ILi64EEENSA_ILi256EEENSA_ILi128EEEEEENS_10bfloat16_tENS5_IJlSB_lEEESK_SL_NS4_8TiledMMAINS4_8MMA_AtomIJNS4_4SM904GMMA28MMA_64x256x16_F32BF16BF16_SSILNSP_5MajorE0ELSR_0ELNSP_7ScaleInE1ELSS_1EEEEEENS4_6LayoutINS5_IJSB_SB_SB_EEENS5_IJNSA_ILi0EEESX_SX_EEEEENS5_IJNS4_10UnderscoreES10_S10_EEEEENS4_23SM90_TMA_LOAD_MULTICASTENS4_14ComposedLayoutINS4_7SwizzleILi3ELi4ELi3EEENS4_18smem_ptr_flag_bitsILi16EEENSV_INS5_IJNSA_ILi8EEESG_EEENS5_IJSG_SB_EEEEEEEvNS4_8identityENS4_13SM90_TMA_LOADES1D_vS1E_EENS_8epilogue10collective6detail29Sm90TmaWarpSpecializedAdapterINS1I_15DefaultEpilogueISK_SL_SL_NS1H_6thread17LinearCombinationISK_Li1EffLNS1M_9ScaleType4KindE0ELNS_15FloatRoundStyleE2ESK_EENS1_15EpilogueDefaultEEEEEvvEEEEvNT_6ParamsE --------------------------
	.section	.nv.info._ZN7cutlass13device_kernelINS_4gemm6kernel13GemmUniversalIN4cute5tupleIJiiiiEEENS1_10collective13CollectiveMmaINS1_34MainloopSm90TmaGmmaWarpSpecializedILi2ENS5_IJNS4_1CILi1EEENSA_ILi2EEESB_EEENS1_32KernelTmaWarpSpecializedPingpongEEENS5_IJNSA_ILi64EEENSA_ILi256EEENSA_ILi128EEEEEENS_10bfloat16_tENS5_IJlSB_lEEESK_SL_NS4_8TiledMMAINS4_8MMA_AtomIJNS4_4SM904GMMA28MMA_64x256x16_F32BF16BF16_SSILNSP_5MajorE0ELSR_0ELNSP_7ScaleInE1ELSS_1EEEEEENS4_6LayoutINS5_IJSB_SB_SB_EEENS5_IJNSA_ILi0EEESX_SX_EEEEENS5_IJNS4_10UnderscoreES10_S10_EEEEENS4_23SM90_TMA_LOAD_MULTICASTENS4_14ComposedLayoutINS4_7SwizzleILi3ELi4ELi3EEENS4_18smem_ptr_flag_bitsILi16EEENSV_INS5_IJNSA_ILi8EEESG_EEENS5_IJSG_SB_EEEEEEEvNS4_8identityENS4_13SM90_TMA_LOADES1D_vS1E_EENS_8epilogue10collective6detail29Sm90TmaWarpSpecializedAdapterINS1I_15DefaultEpilogueISK_SL_SL_NS1H_6thread17LinearCombinationISK_Li1EffLNS1M_9ScaleType4KindE0ELNS_15FloatRoundStyleE2ESK_EENS1_15EpilogueDefaultEEEEEvvEEEEvNT_6ParamsE,"",@"SHT_CUDA_INFO"
	.sectionflags	@""
	.align	4


	//----- nvinfo : EIATTR_CUDA_API_VERSION
	.align		4
        /*0000*/ 	.byte	0x04, 0x37
        /*0002*/ 	.short	(.L_21 - .L_20)
.L_20:
        /*0004*/ 	.word	0x00000082


	//----- nvinfo : EIATTR_KPARAM_INFO
	.align		4
.L_21:
        /*0008*/ 	.byte	0x04, 0x17
        /*000a*/ 	.short	(.L_23 - .L_22)
.L_22:
        /*000c*/ 	.word	0x00000000
        /*0010*/ 	.short	0x0000
        /*0012*/ 	.short	0x0070
        /*0014*/ 	.byte	0x00, 0xf0, 0x01, 0x10


	//----- nvinfo : EIATTR_SPARSE_MMA_MASK
	.align		4
.L_23:
        /*0018*/ 	.byte	0x03, 0x50
        /*001a*/ 	.short	0x0000


	//----- nvinfo : EIATTR_MAXREG_COUNT
	.align		4
        /*001c*/ 	.byte	0x03, 0x1b
        /*001e*/ 	.short	0x00a8


	//----- nvinfo : EIATTR_NUM_BARRIERS
	.align		4
        /*0020*/ 	.byte	0x02, 0x4c
        /*0022*/ 	.byte	0x01
	.zero		1


	//----- nvinfo : EIATTR_EXTERNS
	.align		4
        /*0024*/ 	.byte	0x04, 0x0f
        /*0026*/ 	.short	(.L_25 - .L_24)


	//   ....[0]....
	.align		4
.L_24:
        /*0028*/ 	.word	index@(__assertfail)


	//----- nvinfo : EIATTR_MERCURY_ISA_VERSION
	.align		4
.L_25:
        /*002c*/ 	.byte	0x03, 0x5f
        /*002e*/ 	.short	0x0101


	//----- nvinfo : EIATTR_INT_WARP_WIDE_INSTR_OFFSETS
	.align		4
        /*0030*/ 	.byte	0x04, 0x31
        /*0032*/ 	.short	(.L_27 - .L_26)


	//   ....[0]....
.L_26:
        /*0034*/ 	.word	0x00000550


	//   ....[1]....
        /*0038*/ 	.word	0x00000590


	//   ....[2]....
        /*003c*/ 	.word	0x00000620


	//   ....[3]....
        /*0040*/ 	.word	0x00000650


	//   ....[4]....
        /*0044*/ 	.word	0x00000690


	//   ....[5]....
        /*0048*/ 	.word	0x000006a0


	//   ....[6]....
        /*004c*/ 	.word	0x00000760


	//   ....[7]....
        /*0050*/ 	.word	0x000007c0


	//   ....[8]....
        /*0054*/ 	.word	0x00002500


	//----- nvinfo : EIATTR_COOP_GROUP_MASK_REGIDS
	.align		4
.L_27:
        /*0058*/ 	.byte	0x04, 0x29
        /*005a*/ 	.short	(.L_29 - .L_28)


	//   ....[0]....
.L_28:
        /*005c*/ 	.word	0xffffffff


	//   ....[1]....
        /*0060*/ 	.word	0xffffffff


	//   ....[2]....
        /*0064*/ 	.word	0xffffffff


	//   ....[3]....
        /*0068*/ 	.word	0xffffffff


	//   ....[4]....
        /*006c*/ 	.word	0xffffffff


	//   ....[5]....
        /*0070*/ 	.word	0xffffffff


	//   ....[6]....
        /*0074*/ 	.word	0xffffffff


	//----- nvinfo : EIATTR_COOP_GROUP_INSTR_OFFSETS
	.align		4
.L_29:
        /*0078*/ 	.byte	0x04, 0x28
        /*007a*/ 	.short	(.L_31 - .L_30)


	//   ....[0]....
.L_30:
        /*007c*/ 	.word	0x00000060


	//   ....[1]....
        /*0080*/ 	.word	0x00000080


	//   ....[2]....
        /*0084*/ 	.word	0x00000180


	//   ....[3]....
        /*0088*/ 	.word	0x00000370


	//   ....[4]....
        /*008c*/ 	.word	0x000003b0


	//   ....[5]....
        /*0090*/ 	.word	0x000004a0


	//   ....[6]....
        /*0094*/ 	.word	0x000008d0


	//----- nvinfo : EIATTR_REG_RECONFIG
	.align		4
.L_31:
        /*0098*/ 	.byte	0x01, 0x54
	.zero		2


	//----- nvinfo : EIATTR_SYSCALL_OFFSETS
	.align		4
        /*009c*/ 	.byte	0x04, 0x46
        /*009e*/ 	.short	(.L_33 - .L_32)


	//   ....[0]....
.L_32:
        /*00a0*/ 	.word	0x00001820


	//----- nvinfo : EIATTR_MBARRIER_INSTR_OFFSETS
	.align		4
.L_33:
        /*00a4*/ 	.byte	0x04, 0x39
        /*00a6*/ 	.short	(.L_35 - .L_34)


	//   ....[0]....
.L_34:
        /*00a8*/ 	.word	0x00000320
        /*00ac*/ 	.word	0x000000ff
        /*00b0*/ 	.word	0x00000000
        /*00b4*/ 	.short	0x0100
        /*00b6*/ 	.byte	0x07
	.zero		1


	//   ....[1]....
        /*00b8*/ 	.word	0x00000330
        /*00bc*/ 	.word	0x000000ff
        /*00c0*/ 	.word	0x00000010
        /*00c4*/ 	.short	0x0100
        /*00c6*/ 	.byte	0x07
	.zero		1


	//   ....[2]....
        /*00c8*/ 	.word	0x00000340
        /*00cc*/ 	.word	0x000000ff
        /*00d0*/ 	.word	0x00000008
        /*00d4*/ 	.short	0x0100
        /*00d6*/ 	.byte	0x07
	.zero		1


	//   ....[3]....
        /*00d8*/ 	.word	0x00000350
        /*00dc*/ 	.word	0x000000ff
        /*00e0*/ 	.word	0x00000018
        /*00e4*/ 	.short	0x0100
        /*00e6*/ 	.byte	0x07
	.zero		1


	//   ....[4]....
        /*00e8*/ 	.word	0x000007a0
        /*00ec*/ 	.word	0x000000ff
        /*00f0*/ 	.word	0x00000050
        /*00f4*/ 	.short	0x0100
        /*00f6*/ 	.byte	0x0d
	.zero		1


	//   ....[5]....
        /*00f8*/ 	.word	0x000007e0
        /*00fc*/ 	.word	0x000000ff
        /*0100*/ 	.word	0x00000058
        /*0104*/ 	.short	0x0100
        /*0106*/ 	.byte	0x0d
	.zero		1


	//   ....[6]....
        /*0108*/ 	.word	0x00000810
        /*010c*/ 	.word	0x000000ff
        /*0110*/ 	.word	0x00000030
        /*0114*/ 	.short	0x0100
        /*0116*/ 	.byte	0x10
	.zero		1


	//   ....[7]....
        /*0118*/ 	.word	0x00000860
        /*011c*/ 	.word	0x000000ff
        /*0120*/ 	.word	0x00000038
        /*0124*/ 	.short	0x0100
        /*0126*/ 	.byte	0x10
	.zero		1


	//   ....[8]....
        /*0128*/ 	.word	0x00000870
        /*012c*/ 	.word	0x000000ff
        /*0130*/ 	.word	0x00000040
        /*0134*/ 	.short	0x0100
        /*0136*/ 	.byte	0x10
	.zero		1


	//   ....[9]....
        /*0138*/ 	.word	0x00000880
        /*013c*/ 	.word	0x000000ff
        /*0140*/ 	.word	0x00000048
        /*0144*/ 	.short	0x0100
        /*0146*/ 	.byte	0x10
	.zero		1


	//   ....[10]....
        /*0148*/ 	.word	0x00001700
        /*014c*/ 	.word	0x0000009c
        /*0150*/ 	.word	0x00000000
        /*0154*/ 	.short	0x010a
        /*0156*/ 	.byte	0x2d
	.zero		1


	//   ....[11]....
        /*0158*/ 	.word	0x000018b0
        /*015c*/ 	.word	0x00000003
        /*0160*/ 	.word	0x00000000
        /*0164*/ 	.short	0x010a
        /*0166*/ 	.byte	0x3f
	.zero		1


	//   ....[12]....
        /*0168*/ 	.word	0x00001910
        /*016c*/ 	.word	0x00000003
        /*0170*/ 	.word	0x00000000
        /*0174*/ 	.short	0x010a
        /*0176*/ 	.byte	0x3f
	.zero		1


	//   ....[13]....
        /*0178*/ 	.word	0x00001ea0
        /*017c*/ 	.word	0x000000ff
        /*0180*/ 	.word	0x00000000
        /*0184*/ 	.short	0x010a
        /*0186*/ 	.byte	0x07
	.zero		1


	//   ....[14]....
        /*0188*/ 	.word	0x00001ee0
        /*018c*/ 	.word	0x000000ff
        /*0190*/ 	.word	0x00000000
        /*0194*/ 	.short	0x010a
        /*0196*/ 	.byte	0x07
	.zero		1


	//   ....[15]....
        /*0198*/ 	.word	0x00002380
        /*019c*/ 	.word	0x00000005
        /*01a0*/ 	.word	0x00000000
        /*01a4*/ 	.short	0x0101
        /*01a6*/ 	.byte	0x3f
	.zero		1


	//   ....[16]....
        /*01a8*/ 	.word	0x00002480
        /*01ac*/ 	.word	0x0000009d
        /*01b0*/ 	.word	0x00000000
        /*01b4*/ 	.short	0x0101
        /*01b6*/ 	.byte	0x2e
	.zero		1


	//   ....[17]....
        /*01b8*/ 	.word	0x00002580
        /*01bc*/ 	.word	0x00000003
        /*01c0*/ 	.word	0x00000000
        /*01c4*/ 	.short	0x0101
        /*01c6*/ 	.byte	0x3f
	.zero		1


	//   ....[18]....
        /*01c8*/ 	.word	0x00002640
        /*01cc*/ 	.word	0x0000009c
        /*01d0*/ 	.word	0x00000010
        /*01d4*/ 	.short	0x010a
        /*01d6*/ 	.byte	0x2d
	.zero		1


	//   ....[19]....
        /*01d8*/ 	.word	0x0000a400
        /*01dc*/ 	.word	0x0000009f
        /*01e0*/ 	.word	0x00000000
        /*01e4*/ 	.short	0x0101
        /*01e6*/ 	.byte	0x2e
	.zero		1


	//   ....[20]....
        /*01e8*/ 	.word	0x0000ae20
        /*01ec*/ 	.word	0x0000000c
        /*01f0*/ 	.word	0x00000010
        /*01f4*/ 	.short	0x010a
        /*01f6*/ 	.byte	0x3f
	.zero		1


	//   ....[21]....
        /*01f8*/ 	.word	0x0000b320
        /*01fc*/ 	.word	0x00000004
        /*0200*/ 	.word	0x00000058
        /*0204*/ 	.short	0x0101
        /*0206*/ 	.byte	0x3f
	.zero		1


	//   ....[22]....
        /*0208*/ 	.word	0x0000ba30
        /*020c*/ 	.word	0x00000007
        /*0210*/ 	.word	0x00000000
        /*0214*/ 	.short	0x010a
        /*0216*/ 	.byte	0x3f
	.zero		1


	//   ....[23]....
        /*0218*/ 	.word	0x0000bab0
        /*021c*/ 	.word	0x00000003
        /*0220*/ 	.word	0x00000000
        /*0224*/ 	.short	0x010a
        /*0226*/ 	.byte	0x3f
	.zero		1


	//   ....[24]....
        /*0228*/ 	.word	0x0000bb10
        /*022c*/ 	.word	0x0000009e
        /*0230*/ 	.word	0x00000000
        /*0234*/ 	.short	0x010a
        /*0236*/ 	.byte	0x3f
	.zero		1


	//   ....[25]....
        /*0238*/ 	.word	0x0000bb60
        /*023c*/ 	.word	0x00000003
        /*0240*/ 	.word	0x00000000
        /*0244*/ 	.short	0x010a
        /*0246*/ 	.byte	0x3f
	.zero		1


	//   ....[26]....
        /*0248*/ 	.word	0x0000bbc0
        /*024c*/ 	.word	0x00000005
        /*0250*/ 	.word	0x00000000
        /*0254*/ 	.short	0x010a
        /*0256*/ 	.byte	0x3f
	.zero		1


	//   ....[27]....
        /*0258*/ 	.word	0x0000bc10
        /*025c*/ 	.word	0x0000009e
        /*0260*/ 	.word	0x00000010
        /*0264*/ 	.short	0x010a
        /*0266*/ 	.byte	0x3f
	.zero		1


	//   ....[28]....
        /*0268*/ 	.word	0x0000bce0
        /*026c*/ 	.word	0x0000000c
        /*0270*/ 	.word	0x00000010
        /*0274*/ 	.short	0x010a
        /*0276*/ 	.byte	0x3f
	.zero		1


	//   ....[29]....
        /*0278*/ 	.word	0x0000bdb0
        /*027c*/ 	.word	0x00000007
        /*0280*/ 	.word	0x00000000
        /*0284*/ 	.short	0x010a
        /*0286*/ 	.byte	0x3f
	.zero		1


	//----- nvinfo : EIATTR_NUM_MBARRIERS
	.align		4
.L_35:
        /*0288*/ 	.byte	0x03, 0x38
        /*028a*/ 	.short	0x000a


	//----- nvinfo : EIATTR_EXIT_INSTR_OFFSETS
	.align		4
        /*028c*/ 	.byte	0x04, 0x1c
        /*028e*/ 	.short	(.L_37 - .L_36)


	//   ....[0]....
.L_36:
        /*0290*/ 	.word	0x000013e0


	//   ....[1]....
        /*0294*/ 	.word	0x00001440


	//   ....[2]....
        /*0298*/ 	.word	0x0000ab10


	//   ....[3]....
        /*029c*/ 	.word	0x0000ab40


	//   ....[4]....
        /*02a0*/ 	.word	0x0000bb00


	//----- nvinfo : EIATTR_MAX_THREADS
	.align		4
.L_37:
        /*02a4*/ 	.byte	0x04, 0x05
        /*02a6*/ 	.short	(.L_39 - .L_38)
.L_38:
        /*02a8*/ 	.word	0x00000180
        /*02ac*/ 	.word	0x00000001
        /*02b0*/ 	.word	0x00000001


	//----- nvinfo : EIATTR_CRS_STACK_SIZE
	.align		4
.L_39:
        /*02b4*/ 	.byte	0x04, 0x1e
        /*02b6*/ 	.short	(.L_41 - .L_40)
.L_40:
        /*02b8*/ 	.word	0x00000000


	//----- nvinfo : EIATTR_CBANK_PARAM_SIZE
	.align		4
.L_41:
        /*02bc*/ 	.byte	0x03, 0x19
        /*02be*/ 	.short	0x0470


	//----- nvinfo : EIATTR_PARAM_CBANK
	.align		4
        /*02c0*/ 	.byte	0x04, 0x0a
        /*02c2*/ 	.short	(.L_43 - .L_42)
	.align		4
.L_42:
        /*02c4*/ 	.word	index@(.nv.constant0._ZN7cutlass13device_kernelINS_4gemm6kernel13GemmUniversalIN4cute5tupleIJiiiiEEENS1_10collective13CollectiveMmaINS1_34MainloopSm90TmaGmmaWarpSpecializedILi2ENS5_IJNS4_1CILi1EEENSA_ILi2EEESB_EEENS1_32KernelTmaWarpSpecializedPingpongEEENS5_IJNSA_ILi64EEENSA_ILi256EEENSA_ILi128EEEEEENS_10bfloat16_tENS5_IJlSB_lEEESK_SL_NS4_8TiledMMAINS4_8MMA_AtomIJNS4_4SM904GMMA28MMA_64x256x16_F32BF16BF16_SSILNSP_5MajorE0ELSR_0ELNSP_7ScaleInE1ELSS_1EEEEEENS4_6LayoutINS5_IJSB_SB_SB_EEENS5_IJNSA_ILi0EEESX_SX_EEEEENS5_IJNS4_10UnderscoreES10_S10_EEEEENS4_23SM90_TMA_LOAD_MULTICASTENS4_14ComposedLayoutINS4_7SwizzleILi3ELi4ELi3EEENS4_18smem_ptr_flag_bitsILi16EEENSV_INS5_IJNSA_ILi8EEESG_EEENS5_IJSG_SB_EEEEEEEvNS4_8identityENS4_13SM90_TMA_LOADES1D_vS1E_EENS_8epilogue10collective6detail29Sm90TmaWarpSpecializedAdapterINS1I_15DefaultEpilogueISK_SL_SL_NS1H_6thread17LinearCombinationISK_Li1EffLNS1M_9ScaleType4KindE0ELNS_15FloatRoundStyleE2ESK_EENS1_15EpilogueDefaultEEEEEvvEEEEvNT_6ParamsE)
        /*02c8*/ 	.short	0x0210
        /*02ca*/ 	.short	0x0470


	//----- nvinfo : EIATTR_SW_WAR
	.align		4
.L_43:
        /*02cc*/ 	.byte	0x04, 0x36
        /*02ce*/ 	.short	(.L_45 - .L_44)
.L_44:
        /*02d0*/ 	.word	0x00000008
.L_45:


//--------------------- .nv.callgraph             --------------------------
	.section	.nv.callgraph,"",@"SHT_CUDA_CALLGRAPH"
	.align	4
	.sectionentsize	8
	.align		4
        /*0000*/ 	.word	0x00000000
	.align		4
        /*0004*/ 	.word	0xffffffff
	.align		4
        /*0008*/ 	.word	index@(_ZN7cutlass13device_kernelINS_4gemm6kernel13GemmUniversalIN4cute5tupleIJiiiiEEENS1_10collective13CollectiveMmaINS1_34MainloopSm90TmaGmmaWarpSpecializedILi2ENS5_IJNS4_1CILi1EEENSA_ILi2EEESB_EEENS1_32KernelTmaWarpSpecializedPingpongEEENS5_IJNSA_ILi64EEENSA_ILi256EEENSA_ILi128EEEEEENS_10bfloat16_tENS5_IJlSB_lEEESK_SL_NS4_8TiledMMAINS4_8MMA_AtomIJNS4_4SM904GMMA28MMA_64x256x16_F32BF16BF16_SSILNSP_5MajorE0ELSR_0ELNSP_7ScaleInE1ELSS_1EEEEEENS4_6LayoutINS5_IJSB_SB_SB_EEENS5_IJNSA_ILi0EEESX_SX_EEEEENS5_IJNS4_10UnderscoreES10_S10_EEEEENS4_23SM90_TMA_LOAD_MULTICASTENS4_14ComposedLayoutINS4_7SwizzleILi3ELi4ELi3EEENS4_18smem_ptr_flag_bitsILi16EEENSV_INS5_IJNSA_ILi8EEESG_EEENS5_IJSG_SB_EEEEEEEvNS4_8identityENS4_13SM90_TMA_LOADES1D_vS1E_EENS_8epilogue10collective6detail29Sm90TmaWarpSpecializedAdapterINS1I_15DefaultEpilogueISK_SL_SL_NS1H_6thread17LinearCombinationISK_Li1EffLNS1M_9ScaleType4KindE0ELNS_15FloatRoundStyleE2ESK_EENS1_15EpilogueDefaultEEEEEvvEEEEvNT_6ParamsE)
	.align		4
        /*000c*/ 	.word	index@(__assertfail)
	.align		4
        /*0010*/ 	.word	0x00000000
	.align		4
        /*0014*/ 	.word	0xfffffffe
	.align		4
        /*0018*/ 	.word	0x00000000
	.align		4
        /*001c*/ 	.word	0xfffffffd
	.align		4
        /*0020*/ 	.word	0x00000000
	.align		4
        /*0024*/ 	.word	0xfffffffc


//--------------------- .nv.constant4             --------------------------
	.section	.nv.constant4,"a",@progbits
	.align	8
	.align		8
.nv.constant4:
        /*0000*/ 	.dword	__assertfail
	.align		8
        /*0008*/ 	.dword	__unnamed_1
	.align		8
        /*0010*/ 	.dword	_ZN40_INTERNAL_6652418f_4_k_cu_d255a9b5_280754cuda3std3__45__cpo5beginE
	.align		8
        /*0018*/ 	.dword	_ZN40_INTERNAL_6652418f_4_k_cu_d255a9b5_280754cuda3std3__45__cpo3endE
	.align		8
        /*0020*/ 	.dword	_ZN40_INTERNAL_6652418f_4_k_cu_d255a9b5_280754cuda3std3__45__cpo6cbeginE
	.align		8
        /*0028*/ 	.dword	_ZN40_INTERNAL_6652418f_4_k_cu_d255a9b5_280754cuda3std3__45__cpo4cendE
	.align		8
        /*0030*/ 	.dword	_ZN40_INTERNAL_6652418f_4_k_cu_d255a9b5_280754cuda3std3__442_GLOBAL__N__6652418f_4_k_cu_d255a9b5_280756ignoreE
	.align		8
        /*0038*/ 	.dword	_ZN40_INTERNAL_6652418f_4_k_cu_d255a9b5_280754cuda3std3__419piecewise_constructE
	.align		8
        /*0040*/ 	.dword	_ZN40_INTERNAL_6652418f_4_k_cu_d255a9b5_280754cuda3std3__48in_placeE
	.align		8
        /*0048*/ 	.dword	_ZN40_INTERNAL_6652418f_4_k_cu_d255a9b5_280754cuda3std6ranges3__45__cpo4swapE
	.align		8
        /*0050*/ 	.dword	_ZN40_INTERNAL_6652418f_4_k_cu_d255a9b5_280754cuda3std6ranges3__45__cpo9iter_moveE
	.align		8
        /*0058*/ 	.dword	_ZN40_INTERNAL_6652418f_4_k_cu_d255a9b5_280754cute7productE
	.align		8
        /*0060*/ 	.dword	_ZN40_INTERNAL_6652418f_4_k_cu_d255a9b5_280754cute1_E
	.align		8
        /*0068*/ 	.dword	$str$22
	.align		8
        /*0070*/ 	.dword	$str$23


//--------------------- .text._ZN7cutlass13device_kernelINS_4gemm6kernel13GemmUniversalIN4cute5tupleIJiiiiEEENS1_10collective13CollectiveMmaINS1_34MainloopSm90TmaGmmaWarpSpecializedILi2ENS5_IJNS4_1CILi1EEENSA_ILi2EEESB_EEENS1_32KernelTmaWarpSpecializedPingpongEEENS5_IJNSA_ILi64EEENSA_ILi256EEENSA_ILi128EEEEEENS_10bfloat16_tENS5_IJlSB_lEEESK_SL_NS4_8TiledMMAINS4_8MMA_AtomIJNS4_4SM904GMMA28MMA_64x256x16_F32BF16BF16_SSILNSP_5MajorE0ELSR_0ELNSP_7ScaleInE1ELSS_1EEEEEENS4_6LayoutINS5_IJSB_SB_SB_EEENS5_IJNSA_ILi0EEESX_SX_EEEEENS5_IJNS4_10UnderscoreES10_S10_EEEEENS4_23SM90_TMA_LOAD_MULTICASTENS4_14ComposedLayoutINS4_7SwizzleILi3ELi4ELi3EEENS4_18smem_ptr_flag_bitsILi16EEENSV_INS5_IJNSA_ILi8EEESG_EEENS5_IJSG_SB_EEEEEEEvNS4_8identityENS4_13SM90_TMA_LOADES1D_vS1E_EENS_8epilogue10collective6detail29Sm90TmaWarpSpecializedAdapterINS1I_15DefaultEpilogueISK_SL_SL_NS1H_6thread17LinearCombinationISK_Li1EffLNS1M_9ScaleType4KindE0ELNS_15FloatRoundStyleE2ESK_EENS1_15EpilogueDefaultEEEEEvvEEEEvNT_6ParamsE --------------------------
	.section	.text._ZN7cutlass13device_kernelINS_4gemm6kernel13GemmUniversalIN4cute5tupleIJiiiiEEENS1_10collective13CollectiveMmaINS1_34MainloopSm90TmaGmmaWarpSpecializedILi2ENS5_IJNS4_1CILi1EEENSA_ILi2EEESB_EEENS1_32KernelTmaWarpSpecializedPingpongEEENS5_IJNSA_ILi64EEENSA_ILi256EEENSA_ILi128EEEEEENS_10bfloat16_tENS5_IJlSB_lEEESK_SL_NS4_8TiledMMAINS4_8MMA_AtomIJNS4_4SM904GMMA28MMA_64x256x16_F32BF16BF16_SSILNSP_5MajorE0ELSR_0ELNSP_7ScaleInE1ELSS_1EEEEEENS4_6LayoutINS5_IJSB_SB_SB_EEENS5_IJNSA_ILi0EEESX_SX_EEEEENS5_IJNS4_10UnderscoreES10_S10_EEEEENS4_23SM90_TMA_LOAD_MULTICASTENS4_14ComposedLayoutINS4_7SwizzleILi3ELi4ELi3EEENS4_18smem_ptr_flag_bitsILi16EEENSV_INS5_IJNSA_ILi8EEESG_EEENS5_IJSG_SB_EEEEEEEvNS4_8identityENS4_13SM90_TMA_LOADES1D_vS1E_EENS_8epilogue10collective6detail29Sm90TmaWarpSpecializedAdapterINS1I_15DefaultEpilogueISK_SL_SL_NS1H_6thread17LinearCombinationISK_Li1EffLNS1M_9ScaleType4KindE0ELNS_15FloatRoundStyleE2ESK_EENS1_15EpilogueDefaultEEEEEvvEEEEvNT_6ParamsE,"ax",@progbits
	.align	128
.text._ZN7cutlass13device_kernelINS_4gemm6kernel13GemmUniversalIN4cute5tupleIJiiiiEEENS1_10collective13CollectiveMmaINS1_34MainloopSm90TmaGmmaWarpSpecializedILi2ENS5_IJNS4_1CILi1EEENSA_ILi2EEESB_EEENS1_32KernelTmaWarpSpecializedPingpongEEENS5_IJNSA_ILi64EEENSA_ILi256EEENSA_ILi128EEEEEENS_10bfloat16_tENS5_IJlSB_lEEESK_SL_NS4_8TiledMMAINS4_8MMA_AtomIJNS4_4SM904GMMA28MMA_64x256x16_F32BF16BF16_SSILNSP_5MajorE0ELSR_0ELNSP_7ScaleInE1ELSS_1EEEEEENS4_6LayoutINS5_IJSB_SB_SB_EEENS5_IJNSA_ILi0EEESX_SX_EEEEENS5_IJNS4_10UnderscoreES10_S10_EEEEENS4_23SM90_TMA_LOAD_MULTICASTENS4_14ComposedLayoutINS4_7SwizzleILi3ELi4ELi3EEENS4_18smem_ptr_flag_bitsILi16EEENSV_INS5_IJNSA_ILi8EEESG_EEENS5_IJSG_SB_EEEEEEEvNS4_8identityENS4_13SM90_TMA_LOADES1D_vS1E_EENS_8epilogue10collective6detail29Sm90TmaWarpSpecializedAdapterINS1I_15DefaultEpilogueISK_SL_SL_NS1H_6thread17LinearCombinationISK_Li1EffLNS1M_9ScaleType4KindE0ELNS_15FloatRoundStyleE2ESK_EENS1_15EpilogueDefaultEEEEEvvEEEEvNT_6ParamsE:
        .type           _ZN7cutlass13device_kernelINS_4gemm6kernel13GemmUniversalIN4cute5tupleIJiiiiEEENS1_10collective13CollectiveMmaINS1_34MainloopSm90TmaGmmaWarpSpecializedILi2ENS5_IJNS4_1CILi1EEENSA_ILi2EEESB_EEENS1_32KernelTmaWarpSpecializedPingpongEEENS5_IJNSA_ILi64EEENSA_ILi256EEENSA_ILi128EEEEEENS_10bfloat16_tENS5_IJlSB_lEEESK_SL_NS4_8TiledMMAINS4_8MMA_AtomIJNS4_4SM904GMMA28MMA_64x256x16_F32BF16BF16_SSILNSP_5MajorE0ELSR_0ELNSP_7ScaleInE1ELSS_1EEEEEENS4_6LayoutINS5_IJSB_SB_SB_EEENS5_IJNSA_ILi0EEESX_SX_EEEEENS5_IJNS4_10UnderscoreES10_S10_EEEEENS4_23SM90_TMA_LOAD_MULTICASTENS4_14ComposedLayoutINS4_7SwizzleILi3ELi4ELi3EEENS4_18smem_ptr_flag_bitsILi16EEENSV_INS5_IJNSA_ILi8EEESG_EEENS5_IJSG_SB_EEEEEEEvNS4_8identityENS4_13SM90_TMA_LOADES1D_vS1E_EENS_8epilogue10collective6detail29Sm90TmaWarpSpecializedAdapterINS1I_15DefaultEpilogueISK_SL_SL_NS1H_6thread17LinearCombinationISK_Li1EffLNS1M_9ScaleType4KindE0ELNS_15FloatRoundStyleE2ESK_EENS1_15EpilogueDefaultEEEEEvvEEEEvNT_6ParamsE,@function
        .size           _ZN7cutlass13device_kernelINS_4gemm6kernel13GemmUniversalIN4cute5tupleIJiiiiEEENS1_10collective13CollectiveMmaINS1_34MainloopSm90TmaGmmaWarpSpecializedILi2ENS5_IJNS4_1CILi1EEENSA_ILi2EEESB_EEENS1_32KernelTmaWarpSpecializedPingpongEEENS5_IJNSA_ILi64EEENSA_ILi256EEENSA_ILi128EEEEEENS_10bfloat16_tENS5_IJlSB_lEEESK_SL_NS4_8TiledMMAINS4_8MMA_AtomIJNS4_4SM904GMMA28MMA_64x256x16_F32BF16BF16_SSILNSP_5MajorE0ELSR_0ELNSP_7ScaleInE1ELSS_1EEEEEENS4_6LayoutINS5_IJSB_SB_SB_EEENS5_IJNSA_ILi0EEESX_SX_EEEEENS5_IJNS4_10UnderscoreES10_S10_EEEEENS4_23SM90_TMA_LOAD_MULTICASTENS4_14ComposedLayoutINS4_7SwizzleILi3ELi4ELi3EEENS4_18smem_ptr_flag_bitsILi16EEENSV_INS5_IJNSA_ILi8EEESG_EEENS5_IJSG_SB_EEEEEEEvNS4_8identityENS4_13SM90_TMA_LOADES1D_vS1E_EENS_8epilogue10collective6detail29Sm90TmaWarpSpecializedAdapterINS1I_15DefaultEpilogueISK_SL_SL_NS1H_6thread17LinearCombinationISK_Li1EffLNS1M_9ScaleType4KindE0ELNS_15FloatRoundStyleE2ESK_EENS1_15EpilogueDefaultEEEEEvvEEEEvNT_6ParamsE,(.L_x_324 - _ZN7cutlass13device_kernelINS_4gemm6kernel13GemmUniversalIN4cute5tupleIJiiiiEEENS1_10collective13CollectiveMmaINS1_34MainloopSm90TmaGmmaWarpSpecializedILi2ENS5_IJNS4_1CILi1EEENSA_ILi2EEESB_EEENS1_32KernelTmaWarpSpecializedPingpongEEENS5_IJNSA_ILi64EEENSA_ILi256EEENSA_ILi128EEEEEENS_10bfloat16_tENS5_IJlSB_lEEESK_SL_NS4_8TiledMMAINS4_8MMA_AtomIJNS4_4SM904GMMA28MMA_64x256x16_F32BF16BF16_SSILNSP_5MajorE0ELSR_0ELNSP_7ScaleInE1ELSS_1EEEEEENS4_6LayoutINS5_IJSB_SB_SB_EEENS5_IJNSA_ILi0EEESX_SX_EEEEENS5_IJNS4_10UnderscoreES10_S10_EEEEENS4_23SM90_TMA_LOAD_MULTICASTENS4_14ComposedLayoutINS4_7SwizzleILi3ELi4ELi3EEENS4_18smem_ptr_flag_bitsILi16EEENSV_INS5_IJNSA_ILi8EEESG_EEENS5_IJSG_SB_EEEEEEEvNS4_8identityENS4_13SM90_TMA_LOADES1D_vS1E_EENS_8epilogue10collective6detail29Sm90TmaWarpSpecializedAdapterINS1I_15DefaultEpilogueISK_SL_SL_NS1H_6thread17LinearCombinationISK_Li1EffLNS1M_9ScaleType4KindE0ELNS_15FloatRoundStyleE2ESK_EENS1_15EpilogueDefaultEEEEEvvEEEEvNT_6ParamsE)
        .other          _ZN7cutlass13device_kernelINS_4gemm6kernel13GemmUniversalIN4cute5tupleIJiiiiEEENS1_10collective13CollectiveMmaINS1_34MainloopSm90TmaGmmaWarpSpecializedILi2ENS5_IJNS4_1CILi1EEENSA_ILi2EEESB_EEENS1_32KernelTmaWarpSpecializedPingpongEEENS5_IJNSA_ILi64EEENSA_ILi256EEENSA_ILi128EEEEEENS_10bfloat16_tENS5_IJlSB_lEEESK_SL_NS4_8TiledMMAINS4_8MMA_AtomIJNS4_4SM904GMMA28MMA_64x256x16_F32BF16BF16_SSILNSP_5MajorE0ELSR_0ELNSP_7ScaleInE1ELSS_1EEEEEENS4_6LayoutINS5_IJSB_SB_SB_EEENS5_IJNSA_ILi0EEESX_SX_EEEEENS5_IJNS4_10UnderscoreES10_S10_EEEEENS4_23SM90_TMA_LOAD_MULTICASTENS4_14ComposedLayoutINS4_7SwizzleILi3ELi4ELi3EEENS4_18smem_ptr_flag_bitsILi16EEENSV_INS5_IJNSA_ILi8EEESG_EEENS5_IJSG_SB_EEEEEEEvNS4_8identityENS4_13SM90_TMA_LOADES1D_vS1E_EENS_8epilogue10collective6detail29Sm90TmaWarpSpecializedAdapterINS1I_15DefaultEpilogueISK_SL_SL_NS1H_6thread17LinearCombinationISK_Li1EffLNS1M_9ScaleType4KindE0ELNS_15FloatRoundStyleE2ESK_EENS1_15EpilogueDefaultEEEEEvvEEEEvNT_6ParamsE,@"STO_CUDA_ENTRY STV_DEFAULT"
_ZN7cutlass13device_kernelINS_4gemm6kernel13GemmUniversalIN4cute5tupleIJiiiiEEENS1_10collective13CollectiveMmaINS1_34MainloopSm90TmaGmmaWarpSpecializedILi2ENS5_IJNS4_1CILi1EEENSA_ILi2EEESB_EEENS1_32KernelTmaWarpSpecializedPingpongEEENS5_IJNSA_ILi64EEENSA_ILi256EEENSA_ILi128EEEEEENS_10bfloat16_tENS5_IJlSB_lEEESK_SL_NS4_8TiledMMAINS4_8MMA_AtomIJNS4_4SM904GMMA28MMA_64x256x16_F32BF16BF16_SSILNSP_5MajorE0ELSR_0ELNSP_7ScaleInE1ELSS_1EEEEEENS4_6LayoutINS5_IJSB_SB_SB_EEENS5_IJNSA_ILi0EEESX_SX_EEEEENS5_IJNS4_10UnderscoreES10_S10_EEEEENS4_23SM90_TMA_LOAD_MULTICASTENS4_14ComposedLayoutINS4_7SwizzleILi3ELi4ELi3EEENS4_18smem_ptr_flag_bitsILi16EEENSV_INS5_IJNSA_ILi8EEESG_EEENS5_IJSG_SB_EEEEEEEvNS4_8identityENS4_13SM90_TMA_LOADES1D_vS1E_EENS_8epilogue10collective6detail29Sm90TmaWarpSpecializedAdapterINS1I_15DefaultEpilogueISK_SL_SL_NS1H_6thread17LinearCombinationISK_Li1EffLNS1M_9ScaleType4KindE0ELNS_15FloatRoundStyleE2ESK_EENS1_15EpilogueDefaultEEEEEvvEEEEvNT_6ParamsE:
[----:B------:R-:W0:Y:S01]  /*0000*/  LDC R1, c[0x0][0x28] ;  /* 0x00000a00ff017b82 */ /* 0x000e220000000800 */
[----:B------:R-:W1:Y:S01]  /*0010*/  S2R R3, SR_TID.X ;  /* 0x0000000000037919 */ /* 0x000e620000002100 */
[----:B------:R-:W-:Y:S01]  /*0020*/  ELECT P0, URZ, PT ;  /* 0x00000000003f782f */ /* 0x000fe20003800000 */
[----:B------:R-:W-:Y:S01]  /*0030*/  BSSY B0, `(.L_x_0) ;  /* 0x0000014000007945 */ /* 0x000fe20003800000 */
[--C-:B-1----:R-:W-:Y:S02]  /*0040*/  SHF.R.U32.HI R0, RZ, 0x5, R3.reuse ;  /* 0x00000005ff007819 */ /* 0x102fe40000011603 */
[----:B------:R-:W-:-:S03]  /*0050*/  SHF.R.U32.HI R5, RZ, 0x7, R3 ;  /* 0x00000007ff057819 */ /* 0x000fc60000011603 */
[----:B------:R-:W1:Y:S02]  /*0060*/  SHFL.IDX PT, R2, R0, RZ, 0x1f ;  /* 0x00001fff00027589 */ /* 0x000e6400000e0000 */
[----:B-1----:R-:W-:Y:S02]  /*0070*/  R2UR UR6, R2 ;  /* 0x00000000020672ca */ /* 0x002fe400000e0000 */
[----:B------:R1:W2:Y:S11]  /*0080*/  SHFL.IDX PT, R2, R5, RZ, 0x1f ;  /* 0x00001fff05027589 */ /* 0x0002b600000e0000 */
[----:B------:R-:W-:-:S02]  /*0090*/  USHF.R.S32.HI UR4, URZ, 0x1f, UR6 ;  /* 0x0000001f3f047899 */ /* 0x000fc40008011406 */
[----:B------:R-:W-:Y:S02]  /*00a0*/  ISETP.NE.OR P0, PT, RZ, UR6, !P0 ;  /* 0x00000006ff007c0c */ /* 0x000fe4000c705670 */
[----:B------:R-:W-:-:S04]  /*00b0*/  ULEA.HI UR4, UR4, UR6, URZ, 0x2 ;  /* 0x0000000604047291 */ /* 0x000fc8000f8f103f */
[----:B------:R-:W-:-:S04]  /*00c0*/  ULOP3.LUT UR4, UR4, 0xfffffffc, URZ, 0xc0, !UPT ;  /* 0xfffffffc04047892 */ /* 0x000fc8000f8ec03f */
[----:B------:R-:W-:-:S03]  /*00d0*/  UIADD3 UR6, UR6, -UR4, URZ ;  /* 0x8000000406067290 */ /* 0x000fc6000fffe03f */
[----:B012---:R-:W-:Y:S09]  /*00e0*/  @P0 BRA `(.L_x_1) ;  /* 0x0000000000200947 */ /* 0x007ff20003800000 */
[----:B------:R-:W-:Y:S02]  /*00f0*/  ULDC.64 UR4, c[0x0][0x198] ;  /* 0x0000660000047ab9 */ /* 0x000fe40000000a00 */
[----:B------:R-:W-:Y:S02]  /*0100*/  UIADD3 UR8, UP0, UR4, 0xf0, URZ ;  /* 0x000000f004087890 */ /* 0x000fe4000ff1e03f */
[----:B------:R-:W-:Y:S02]  /*0110*/  UIADD3 UR4, UP1, UR4, 0x1f0, URZ ;  /* 0x000001f004047890 */ /* 0x000fe4000ff3e03f */
[----:B------:R-:W-:Y:S02]  /*0120*/  UIADD3.X UR9, URZ, UR5, URZ, UP0, !UPT ;  /* 0x000000053f097290 */ /* 0x000fe400087fe43f */
[----:B------:R-:W-:-:S07]  /*0130*/  UIADD3.X UR5, URZ, UR5, URZ, UP1, !UPT ;  /* 0x000000053f057290 */ /* 0x000fce0008ffe43f */
[----:B------:R0:W-:Y:S02]  /*0140*/  UTMACCTL.PF [UR8] ;  /* 0x00000000080079b9 */ /* 0x0001e40008040000 */
[----:B------:R0:W-:Y:S02]  /*0150*/  UTMACCTL.PF [UR4] ;  /* 0x00000000040079b9 */ /* 0x0001e40008040000 */
[----:B0-----:R-:W-:Y:S01]  /*0160*/  NOP ;  /* 0x0000000000007918 */ /* 0x001fe20000000000 */
.L_x_1:
[----:B------:R-:W-:Y:S05]  /*0170*/  BSYNC B0 ;  /* 0x0000000000007941 */ /* 0x000fea0003800000 */
.L_x_0:
[----:B------:R-:W0:Y:S01]  /*0180*/  SHFL.IDX PT, R6, R0, RZ, 0x1f ;  /* 0x00001fff00067589 */ /* 0x000e2200000e0000 */
[----:B------:R-:W-:Y:S01]  /*0190*/  R2UR UR19, R2 ;  /* 0x00000000021372ca */ /* 0x000fe200000e0000 */
[----:B------:R-:W-:Y:S01]  /*01a0*/  UISETP.NE.AND UP0, UPT, UR6, 0x3, UPT ;  /* 0x000000030600788c */ /* 0x000fe2000bf05270 */
[----:B------:R-:W-:-:S03]  /*01b0*/  SHF.R.S32.HI R2, RZ, 0x1f, R3 ;  /* 0x0000001fff027819 */ /* 0x000fc60000011403 */
[----:B------:R-:W-:Y:S01]  /*01c0*/  UISETP.EQ.OR UP0, UPT, UR6, URZ, !UP0 ;  /* 0x0000003f0600728c */ /* 0x000fe2000c702670 */
[----:B------:R-:W-:-:S07]  /*01d0*/  LEA.HI R2, R2, R3, RZ, 0x7 ;  /* 0x0000000302027211 */ /* 0x000fce00078f38ff */
[----:B------:R-:W-:Y:S02]  /*01e0*/  UIADD3 UR14, UR19, -0x1, URZ ;  /* 0xffffffff130e7890 */ /* 0x000fe4000fffe03f */
[----:B------:R-:W-:Y:S02]  /*01f0*/  UISETP.EQ.AND UP0, UPT, UR19, URZ, UP0 ;  /* 0x0000003f1300728c */ /* 0x000fe40008702270 */
[----:B------:R-:W-:Y:S02]  /*0200*/  UISETP.GE.U32.AND UP1, UPT, UR14, 0x2, UPT ;  /* 0x000000020e00788c */ /* 0x000fe4000bf26070 */
[----:B------:R-:W-:Y:S01]  /*0210*/  USEL UR42, URZ, 0x1, !UP0 ;  /* 0x000000013f2a7887 */ /* 0x000fe2000c000000 */
[----:B0-----:R-:W-:-:S03]  /*0220*/  ISETP.NE.AND P0, PT, R6, RZ, PT ;  /* 0x000000ff0600720c */ /* 0x001fc60003f05270 */
[----:B------:R-:W-:-:S10]  /*0230*/  USEL UR42, UR42, 0x2, UP1 ;  /* 0x000000022a2a7887 */ /* 0x000fd40008800000 */
[----:B------:R-:W-:Y:S05]  /*0240*/  @P0 BRA `(.L_x_2) ;  /* 0x0000000000480947 */ /* 0x000fea0003800000 */
[----:B------:R-:W0:Y:S01]  /*0250*/  S2UR UR7, SR_CgaCtaId ;  /* 0x00000000000779c3 */ /* 0x000e220000008800 */
[----:B------:R-:W-:Y:S01]  /*0260*/  UMOV UR4, 0x400 ;  /* 0x0000040000047882 */ /* 0x000fe20000000000 */
[----:B------:R-:W-:Y:S01]  /*0270*/  UMOV UR5, 0x1 ;  /* 0x0000000100057882 */ /* 0x000fe20000000000 */
[----:B------:R-:W-:Y:S01]  /*0280*/  UMOV UR8, 0x2 ;  /* 0x0000000200087882 */ /* 0x000fe20000000000 */
[----:B------:R-:W-:Y:S01]  /*0290*/  ELECT P0, URZ, PT ;  /* 0x00000000003f782f */ /* 0x000fe20003800000 */
[----:B------:R-:W-:-:S04]  /*02a0*/  UIADD3 UR8, -UR8, 0x100000, URZ ;  /* 0x0010000008087890 */ /* 0x000fc8000fffe13f */
[----:B------:R-:W-:Y:S02]  /*02b0*/  USHF.L.U32 UR9, UR8, 0xb, URZ ;  /* 0x0000000b08097899 */ /* 0x000fe4000800063f */
[----:B------:R-:W-:Y:S02]  /*02c0*/  USHF.L.U32 UR8, UR8, 0x1, URZ ;  /* 0x0000000108087899 */ /* 0x000fe4000800063f */
[----:B0-----:R-:W-:Y:S02]  /*02d0*/  ULEA UR7, UR7, UR4, 0x18 ;  /* 0x0000000407077291 */ /* 0x001fe4000f8ec03f */
[----:B------:R-:W-:-:S04]  /*02e0*/  UIADD3 UR4, -UR5, 0x100000, URZ ;  /* 0x0010000005047890 */ /* 0x000fc8000fffe13f */
[----:B------:R-:W-:Y:S02]  /*02f0*/  USHF.L.U32 UR5, UR4, 0xb, URZ ;  /* 0x0000000b04057899 */ /* 0x000fe4000800063f */
[----:B------:R-:W-:Y:S01]  /*0300*/  USHF.L.U32 UR4, UR4, 0x1, URZ ;  /* 0x0000000104047899 */ /* 0x000fe2000800063f */
[----:B------:R-:W0:Y:S11]  /*0310*/  FENCE.VIEW.ASYNC.S ;  /* 0x00000000000073c6 */ /* 0x000e360000000000 */
[----:B0-----:R0:W1:Y:S01]  /*0320*/  SYNCS.EXCH.64 URZ, [UR7], UR4 ;  /* 0x00000004073f75b2 */ /* 0x0010620008000100 */
[----:B------:R0:W2:Y:S01]  /*0330*/  SYNCS.EXCH.64 URZ, [UR7+0x10], UR8 ;  /* 0x00001008073f75b2 */ /* 0x0000a20008000100 */
[----:B------:R0:W3:Y:S01]  /*0340*/  SYNCS.EXCH.64 URZ, [UR7+0x8], UR4 ;  /* 0x00000804073f75b2 */ /* 0x0000e20008000100 */
[----:B------:R0:W4:Y:S01]  /*0350*/  SYNCS.EXCH.64 URZ, [UR7+0x18], UR8 ;  /* 0x00001808073f75b2 */ /* 0x0001220008000100 */
[----:B------:R-:W-:Y:S01]  /*0360*/  NOP ;  /* 0x0000000000007918 */ /* 0x000fe20000000000 */
.L_x_2:
[----:B------:R-:W5:Y:S01]  /*0370*/  SHFL.IDX PT, R10, R0, RZ, 0x1f ;  /* 0x00001fff000a7589 */ /* 0x000f6200000e0000 */
[----:B------:R-:W1:Y:S01]  /*0380*/  S2UR UR15, SR_CTAID.X ;  /* 0x00000000000f79c3 */ /* 0x000e620000002500 */
[----:B------:R-:W-:Y:S02]  /*0390*/  ELECT P0, URZ, PT ;  /* 0x00000000003f782f */ /* 0x000fe40003800000 */
[----:B------:R-:W-:Y:S01]  /*03a0*/  SHF.R.S32.HI R11, RZ, 0x1f, R6 ;  /* 0x0000001fff0b7819 */ /* 0x000fe20000011406 */
[----:B------:R1:W2:Y:S01]  /*03b0*/  SHFL.IDX PT, R8, R0, RZ, 0x1f ;  /* 0x00001fff00087589 */ /* 0x0002a200000e0000 */
[----:B------:R-:W-:Y:S02]  /*03c0*/  ELECT P1, URZ, PT ;  /* 0x00000000003f782f */ /* 0x000fe40003820000 */
[----:B------:R-:W-:Y:S01]  /*03d0*/  LOP3.LUT R2, R2, 0xffffff80, RZ, 0xc0, !PT ;  /* 0xffffff8002027812 */ /* 0x000fe200078ec0ff */
[----:B0-----:R-:W-:Y:S01]  /*03e0*/  ULDC UR4, c[0x0][0x150] ;  /* 0x0000540000047ab9 */ /* 0x001fe20000000800 */
[----:B------:R-:W-:Y:S01]  /*03f0*/  LEA.HI R11, R11, R6, RZ, 0x2 ;  /* 0x000000060b0b7211 */ /* 0x000fe200078f10ff */
[----:B------:R-:W0:Y:S01]  /*0400*/  S2UR UR8, SR_CTAID.Y ;  /* 0x00000000000879c3 */ /* 0x000e220000002600 */
[----:B------:R-:W-:Y:S01]  /*0410*/  NOP ;  /* 0x0000000000007918 */ /* 0x000fe20000000000 */
[----:B------:R-:W-:Y:S01]  /*0420*/  IMAD.IADD R4, R3, 0x1, -R2 ;  /* 0x0000000103047824 */ /* 0x000fe200078e0a02 */
[----:B------:R-:W-:Y:S01]  /*0430*/  LOP3.LUT R11, R11, 0x3ffffffc, RZ, 0xc0, !PT ;  /* 0x3ffffffc0b0b7812 */ /* 0x000fe200078ec0ff */
[----:B------:R-:W-:Y:S01]  /*0440*/  NOP ;  /* 0x0000000000007918 */ /* 0x000fe20000000000 */
[----:B------:R-:W-:Y:S01]  /*0450*/  ULDC UR17, c[0x0][0x148] ;  /* 0x0000520000117ab9 */ /* 0x000fe20000000800 */
[----:B------:R-:W-:Y:S01]  /*0460*/  UMOV UR20, 0x80 ;  /* 0x0000008000147882 */ /* 0x000fe20000000000 */
[----:B------:R-:W-:Y:S01]  /*0470*/  SHF.R.S32.HI R9, RZ, 0x1f, R4 ;  /* 0x0000001fff097819 */ /* 0x000fe20000011404 */
[----:B------:R-:W-:Y:S01]  /*0480*/  IMAD.IADD R11, R6, 0x1, -R11 ;  /* 0x00000001060b7824 */ /* 0x000fe200078e0a0b */
[----:B------:R-:W-:Y:S01]  /*0490*/  ULDC UR12, c[0x0][0x144] ;  /* 0x00005100000c7ab9 */ /* 0x000fe20000000800 */
[----:B------:R-:W3:Y:S01]  /*04a0*/  SHFL.IDX PT, R5, R5, RZ, 0x1f ;  /* 0x00001fff05057589 */ /* 0x000ee200000e0000 */
[----:B------:R-:W-:-:S02]  /*04b0*/  LEA.HI R2, R9, R4, RZ, 0x3 ;  /* 0x0000000409027211 */ /* 0x000fc400078f18ff */
[----:B------:R-:W-:Y:S02]  /*04c0*/  ISETP.NE.AND P3, PT, RZ, UR19, PT ;  /* 0x00000013ff007c0c */ /* 0x000fe4000bf65270 */
[----:B-----5:R-:W-:Y:S02]  /*04d0*/  ISETP.NE.OR P0, PT, R10, RZ, !P0 ;  /* 0x000000ff0a00720c */ /* 0x020fe40004705670 */
[----:B-1----:R-:W-:Y:S02]  /*04e0*/  I2FP.F32.U32 R0, UR15 ;  /* 0x0000000f00007c45 */ /* 0x002fe40008201000 */
[----:B--2---:R-:W-:Y:S02]  /*04f0*/  ISETP.NE.OR P1, PT, R8, RZ, !P1 ;  /* 0x000000ff0800720c */ /* 0x004fe40004f25670 */
[----:B------:R-:W-:Y:S01]  /*0500*/  SHF.R.S32.HI R7, RZ, 0x3, R2 ;  /* 0x00000003ff077819 */ /* 0x000fe20000011402 */
[----:B------:R-:W-:Y:S01]  /*0510*/  FMUL R0, R0, UR4 ;  /* 0x0000000400007c20 */ /* 0x000fe20008400000 */
[----:B------:R-:W-:Y:S01]  /*0520*/  ULDC UR4, c[0x0][0x154] ;  /* 0x0000550000047ab9 */ /* 0x000fe20000000800 */
[----:B0-----:R-:W-:-:S02]  /*0530*/  I2FP.F32.U32 R6, UR8 ;  /* 0x0000000800067c45 */ /* 0x001fc40008201000 */
[----:B------:R-:W-:Y:S02]  /*0540*/  SHF.R.S32.HI R2, RZ, 0x1f, R2 ;  /* 0x0000001fff027819 */ /* 0x000fe40000011402 */
[----:B------:R-:W-:Y:S01]  /*0550*/  VOTEU.ALL UP2, P0 ;  /* 0x00000000003f7886 */ /* 0x000fe20000040000 */
[----:B------:R-:W-:Y:S01]  /*0560*/  FMUL R6, R6, UR4 ;  /* 0x0000000406067c20 */ /* 0x000fe20008400000 */
[----:B------:R-:W0:Y:S01]  /*0570*/  F2I.U32.TRUNC.NTZ R0, R0 ;  /* 0x0000000000007305 */ /* 0x000e22000020f000 */
[----:B------:R-:W-:Y:S01]  /*0580*/  LEA.HI R2, R2, R7, RZ, 0x2 ;  /* 0x0000000702027211 */ /* 0x000fe200078f10ff */
[----:B------:R-:W-:Y:S01]  /*0590*/  VOTEU.ALL UP3, P1 ;  /* 0x00000000003f7886 */ /* 0x000fe20000860000 */
[----:B------:R-:W1:Y:S01]  /*05a0*/  @!UP2 S2UR UR11, SR_CgaCtaId ;  /* 0x00000000000ba9c3 */ /* 0x000e620000008800 */
[----:B------:R-:W-:Y:S01]  /*05b0*/  UMOV UR4, 0x20 ;  /* 0x0000002000047882 */ /* 0x000fe20000000000 */
[----:B------:R-:W-:Y:S01]  /*05c0*/  LOP3.LUT R2, R2, 0xfffffffc, RZ, 0xc0, !PT ;  /* 0xfffffffc02027812 */ /* 0x000fe200078ec0ff */
[----:B------:R-:W-:Y:S01]  /*05d0*/  @!UP2 UMOV UR10, 0x400 ;  /* 0x00000400000aa882 */ /* 0x000fe20000000000 */
[----:B------:R-:W-:-:S04]  /*05e0*/  @!UP2 UIADD3 UR4, -UR4, 0x100000, URZ ;  /* 0x001000000404a890 */ /* 0x000fc8000fffe13f */
[----:B------:R-:W-:Y:S02]  /*05f0*/  @!UP2 USHF.L.U32 UR5, UR4, 0xb, URZ ;  /* 0x0000000b0405a899 */ /* 0x000fe4000800063f */
[----:B------:R-:W-:Y:S01]  /*0600*/  @!UP2 USHF.L.U32 UR4, UR4, 0x1, URZ ;  /* 0x000000010404a899 */ /* 0x000fe2000800063f */
[----:B------:R-:W2:Y:S01]  /*0610*/  F2I.U32.TRUNC.NTZ R6, R6 ;  /* 0x0000000600067305 */ /* 0x000ea2000020f000 */
[----:B------:R-:W-:Y:S01]  /*0620*/  VOTEU.ALL UP0, P0 ;  /* 0x00000000003f7886 */ /* 0x000fe20000000000 */
[----:B------:R-:W-:Y:S01]  /*0630*/  IMAD.IADD R2, R7, 0x1, -R2 ;  /* 0x0000000107027824 */ /* 0x000fe200078e0a02 */
[----:B------:R-:W5:Y:S01]  /*0640*/  @!UP3 S2UR UR18, SR_CgaCtaId ;  /* 0x000000000012b9c3 */ /* 0x000f620000008800 */
[----:B------:R-:W-:Y:S01]  /*0650*/  VOTEU.ALL UP1, P0 ;  /* 0x00000000003f7886 */ /* 0x000fe20000020000 */
[----:B------:R-:W-:Y:S01]  /*0660*/  @!UP3 UMOV UR16, 0x400 ;  /* 0x000004000010b882 */ /* 0x000fe20000000000 */
[----:B------:R-:W-:Y:S01]  /*0670*/  IMAD R2, R11, 0x4, R2 ;  /* 0x000000040b027824 */ /* 0x000fe200078e0202 */
[----:B0-----:R-:W-:Y:S01]  /*0680*/  R2UR UR7, R0 ;  /* 0x00000000000772ca */ /* 0x001fe200000e0000 */
[----:B------:R-:W-:Y:S01]  /*0690*/  VOTEU.ALL UP4, P1 ;  /* 0x00000000003f7886 */ /* 0x000fe20000880000 */
[----:B------:R-:W-:Y:S01]  /*06a0*/  VOTEU.ALL UP5, P1 ;  /* 0x00000000003f7886 */ /* 0x000fe200008a0000 */
[----:B------:R-:W-:Y:S01]  /*06b0*/  IMAD.SHL.U32 R7, R2, 0x4, RZ ;  /* 0x0000000402077824 */ /* 0x000fe200078e00ff */
[----:B------:R-:W0:Y:S01]  /*06c0*/  LDC R0, c[0x0][0x140] ;  /* 0x00005000ff007b82 */ /* 0x000e220000000800 */
[----:B------:R-:W-:-:S02]  /*06d0*/  LOP3.LUT P0, RZ, R4, 0x7, RZ, 0xc0, !PT ;  /* 0x0000000704ff7812 */ /* 0x000fc4000780c0ff */
[----:B--2---:R-:W-:Y:S02]  /*06e0*/  R2UR UR9, R6 ;  /* 0x00000000060972ca */ /* 0x004fe400000e0000 */
[----:B------:R-:W-:Y:S01]  /*06f0*/  LOP3.LUT R152, R2, 0xc, R7, 0x78, !PT ;  /* 0x0000000c02987812 */ /* 0x000fe200078e7807 */
[----:B-1----:R-:W-:Y:S02]  /*0700*/  @!UP2 ULEA UR13, UR11, UR10, 0x18 ;  /* 0x0000000a0b0da291 */ /* 0x002fe4000f8ec03f */
[----:B------:R-:W-:-:S04]  /*0710*/  @!UP3 UIADD3 UR10, -UR20, 0x100000, URZ ;  /* 0x00100000140ab890 */ /* 0x000fc8000fffe13f */
[----:B------:R-:W-:Y:S02]  /*0720*/  @!UP3 USHF.L.U32 UR11, UR10, 0xb, URZ ;  /* 0x0000000b0a0bb899 */ /* 0x000fe4000800063f */
[----:B------:R-:W-:Y:S01]  /*0730*/  @!UP3 USHF.L.U32 UR10, UR10, 0x1, URZ ;  /* 0x000000010a0ab899 */ /* 0x000fe2000800063f */
[----:B------:R-:W-:Y:S01]  /*0740*/  ISETP.LT.U32.AND P0, PT, R152, 0x2, !P0 ;  /* 0x000000029800780c */ /* 0x000fe20004701070 */
[----:B------:R-:W-:Y:S01]  /*0750*/  UIADD3 UR7, -UR7, URZ, URZ ;  /* 0x0000003f07077290 */ /* 0x000fe2000fffe13f */
[----:B------:R-:W-:Y:S01]  /*0760*/  VOTEU.ALL UP2, P1 ;  /* 0x00000000003f7886 */ /* 0x000fe20000840000 */
[----:B-----5:R-:W-:Y:S02]  /*0770*/  @!UP3 ULEA UR16, UR18, UR16, 0x18 ;  /* 0x000000101210b291 */ /* 0x020fe4000f8ec03f */
[----:B------:R-:W-:Y:S01]  /*0780*/  UIADD3 UR9, -UR9, URZ, URZ ;  /* 0x0000003f09097290 */ /* 0x000fe2000fffe13f */
[----:B------:R-:W1:Y:S02]  /*0790*/  FENCE.VIEW.ASYNC.S ;  /* 0x00000000000073c6 */ /* 0x000e640000000000 */
[----:B-1----:R-:W1:Y:S01]  /*07a0*/  @!UP0 SYNCS.EXCH.64 URZ, [UR13+0x50], UR4 ;  /* 0x000050040d3f85b2 */ /* 0x002e620008000100 */
[----:B------:R-:W-:Y:S01]  /*07b0*/  UIMAD UR7, UR12, UR7, UR15 ;  /* 0x000000070c0772a4 */ /* 0x000fe2000f8e020f */
[----:B------:R-:W-:Y:S01]  /*07c0*/  VOTEU.ALL UP3, P1 ;  /* 0x00000000003f7886 */ /* 0x000fe20000860000 */
[----:B0-----:R-:W-:Y:S01]  /*07d0*/  ISETP.EQ.U32.AND P2, PT, R0, 0x1, PT ;  /* 0x000000010000780c */ /* 0x001fe20003f42070 */
[----:B------:R0:W2:Y:S01]  /*07e0*/  @!UP1 SYNCS.EXCH.64 URZ, [UR13+0x58], UR4 ;  /* 0x000058040d3f95b2 */ /* 0x0000a20008000100 */
[----:B------:R-:W-:Y:S01]  /*07f0*/  NOP ;  /* 0x0000000000007918 */ /* 0x000fe20000000000 */
[----:B0-----:R-:W-:Y:S01]  /*0800*/  UIMAD UR4, UR17, UR9, UR8 ;  /* 0x00000009110472a4 */ /* 0x001fe2000f8e0208 */
[----:B------:R0:W0:Y:S05]  /*0810*/  @!UP2 SYNCS.EXCH.64 URZ, [UR16+0x30], UR10 ;  /* 0x0000300a103fa5b2 */ /* 0x00002a0008000100 */
[----:B------:R-:W-:-:S04]  /*0820*/  ISETP.NE.AND P1, PT, R152, UR4, PT ;  /* 0x0000000498007c0c */ /* 0x000fc8000bf25270 */
[----:B------:R-:W-:-:S04]  /*0830*/  ISETP.EQ.OR P1, PT, RZ, UR7, !P1 ;  /* 0x00000007ff007c0c */ /* 0x000fc8000cf22670 */
[----:B------:R-:W-:-:S04]  /*0840*/  PLOP3.LUT P0, PT, P0, P1, PT, 0x80, 0x0 ;  /* 0x000000000000781c */ /* 0x000fc80000703070 */
[----:B------:R-:W-:Y:S01]  /*0850*/  P2R R160, PR, RZ, 0x1 ;  /* 0x00000001ffa07803 */ /* 0x000fe20000000000 */
[----:B------:R0:W0:Y:S01]  /*0860*/  @!UP3 SYNCS.EXCH.64 URZ, [UR16+0x38], UR10 ;  /* 0x0000380a103fb5b2 */ /* 0x0000220008000100 */
[----:B------:R0:W0:Y:S01]  /*0870*/  @!UP4 SYNCS.EXCH.64 URZ, [UR16+0x40], UR10 ;  /* 0x0000400a103fc5b2 */ /* 0x0000220008000100 */
[----:B------:R0:W0:Y:S01]  /*0880*/  @!UP5 SYNCS.EXCH.64 URZ, [UR16+0x48], UR10 ;  /* 0x0000480a103fd5b2 */ /* 0x0000220008000100 */
[----:B------:R-:W-:Y:S01]  /*0890*/  NOP ;  /* 0x0000000000007918 */ /* 0x000fe20000000000 */
[----:B-123--:R-:W-:Y:S05]  /*08a0*/  @!P2 BRA `(.L_x_3) ;  /* 0x000000000008a947 */ /* 0x00efea0003800000 */
[----:B0---4-:R-:W-:Y:S01]  /*08b0*/  UCGABAR_ARV ;  /* 0x00000000000079c7 */ /* 0x011fe20008000000 */
[----:B------:R-:W-:Y:S05]  /*08c0*/  BRA `(.L_x_4) ;  /* 0x0000000000047947 */ /* 0x000fea0003800000 */
.L_x_3:
[----:B0---4-:R-:W-:Y:S01]  /*08d0*/  NOP ;  /* 0x0000000000007918 */ /* 0x011fe20000000000 */
.L_x_4:
[----:B------:R-:W-:Y:S01]  /*08e0*/  ULDC.64 UR4, c[0x0][0x598] ;  /* 0x0001660000047ab9 */ /* 0x000fe20000000a00 */
[----:B------:R-:W-:Y:S01]  /*08f0*/  ULDC.64 UR50, c[0x0][0x208] ;  /* 0x0000820000327ab9 */ /* 0x000fe20000000a00 */
[----:B------:R-:W-:-:S04]  /*0900*/  ISETP.NE.U32.AND P0, PT, RZ, UR4, PT ;  /* 0x00000004ff007c0c */ /* 0x000fc8000bf05070 */
[----:B------:R-:W-:-:S13]  /*0910*/  ISETP.NE.AND.EX P0, PT, RZ, UR5, PT, P0 ;  /* 0x00000005ff007c0c */ /* 0x000fda000bf05300 */
[----:B------:R-:W-:Y:S05]  /*0920*/  @!P0 BRA `(.L_x_5) ;  /* 0x00000000001c8947 */ /* 0x000fea0003800000 */
[----:B------:R-:W0:Y:S02]  /*0930*/  LDC.64 R6, c[0x0][0x598] ;  /* 0x00016600ff067b82 */ /* 0x000e240000000a00 */
[----:B0-----:R-:W2:Y:S02]  /*0940*/  LDG.E.64 R6, desc[UR50][R6.64] ;  /* 0x0000003206067981 */ /* 0x001ea4000c1e1b00 */
[----:B--2---:R-:W-:-:S04]  /*0950*/  ISETP.NE.U32.AND P0, PT, R6, RZ, PT ;  /* 0x000000ff0600720c */ /* 0x004fc80003f05070 */
[----:B------:R-:W-:-:S13]  /*0960*/  ISETP.NE.AND.EX P0, PT, R7, RZ, PT, P0 ;  /* 0x000000ff0700720c */ /* 0x000fda0003f05300 */
[----:B------:R-:W-:Y:S05]  /*0970*/  @!P0 BRA `(.L_x_5) ;  /* 0x0000000000088947 */ /* 0x000fea0003800000 */
[----:B------:R0:W5:Y:S01]  /*0980*/  LD.E R23, desc[UR50][R6.64] ;  /* 0x0000003206177980 */ /* 0x000162000c101900 */
[----:B------:R-:W-:Y:S05]  /*0990*/  BRA `(.L_x_6) ;  /* 0x0000000000247947 */ /* 0x000fea0003800000 */
.L_x_5:
[----:B------:R-:W-:Y:S02]  /*09a0*/  ULDC.64 UR4, c[0x0][0x588] ;  /* 0x0001620000047ab9 */ /* 0x000fe40000000a00 */
[----:B------:R-:W-:-:S04]  /*09b0*/  ISETP.NE.U32.AND P0, PT, RZ, UR4, PT ;  /* 0x00000004ff007c0c */ /* 0x000fc8000bf05070 */
[----:B------:R-:W-:-:S13]  /*09c0*/  ISETP.NE.AND.EX P0, PT, RZ, UR5, PT, P0 ;  /* 0x00000005ff007c0c */ /* 0x000fda000bf05300 */
[----:B------:R-:W-:Y:S05]  /*09d0*/  @!P0 BRA `(.L_x_7) ;  /* 0x00000000000c8947 */ /* 0x000fea0003800000 */
[----:B------:R-:W0:Y:S02]  /*09e0*/  LDC.64 R6, c[0x0][0x588] ;  /* 0x00016200ff067b82 */ /* 0x000e240000000a00 */
[----:B0-----:R1:W5:Y:S01]  /*09f0*/  LDG.E R23, desc[UR50][R6.64] ;  /* 0x0000003206177981 */ /* 0x001362000c1e1900 */
[----:B------:R-:W-:Y:S05]  /*0a00*/  BRA `(.L_x_6) ;  /* 0x0000000000087947 */ /* 0x000fea0003800000 */
.L_x_7:
[----:B------:R-:W-:Y:S02]  /*0a10*/  ULDC UR4, c[0x0][0x580] ;  /* 0x0001600000047ab9 */ /* 0x000fe40000000800 */
[----:B------:R-:W-:-:S07]  /*0a20*/  IMAD.U32 R23, RZ, RZ, UR4 ;  /* 0x00000004ff177e24 */ /* 0x000fce000f8e00ff */
.L_x_6:
[----:B------:R-:W-:Y:S02]  /*0a30*/  ULDC.64 UR4, c[0x0][0x5a0] ;  /* 0x0001680000047ab9 */ /* 0x000fe40000000a00 */
[----:B------:R-:W-:-:S04]  /*0a40*/  ISETP.NE.U32.AND P0, PT, RZ, UR4, PT ;  /* 0x00000004ff007c0c */ /* 0x000fc8000bf05070 */
[----:B------:R-:W-:-:S13]  /*0a50*/  ISETP.NE.AND.EX P0, PT, RZ, UR5, PT, P0 ;  /* 0x00000005ff007c0c */ /* 0x000fda000bf05300 */
[----:B------:R-:W-:Y:S05]  /*0a60*/  @!P0 BRA `(.L_x_8) ;  /* 0x00000000001c8947 */ /* 0x000fea0003800000 */
[----:B01----:R-:W0:Y:S02]  /*0a70*/  LDC.64 R6, c[0x0][0x5a0] ;  /* 0x00016800ff067b82 */ /* 0x003e240000000a00 */
[----:B0-----:R-:W2:Y:S02]  /*0a80*/  LDG.E.64 R6, desc[UR50][R6.64] ;  /* 0x0000003206067981 */ /* 0x001ea4000c1e1b00 */
[----:B--2---:R-:W-:-:S04]  /*0a90*/  ISETP.NE.U32.AND P0, PT, R6, RZ, PT ;  /* 0x000000ff0600720c */ /* 0x004fc80003f05070 */
[----:B------:R-:W-:-:S13]  /*0aa0*/  ISETP.NE.AND.EX P0, PT, R7, RZ, PT, P0 ;  /* 0x000000ff0700720c */ /* 0x000fda0003f05300 */
[----:B------:R-:W-:Y:S05]  /*0ab0*/  @!P0 BRA `(.L_x_8) ;  /* 0x0000000000088947 */ /* 0x000fea0003800000 */
[----:B------:R0:W5:Y:S01]  /*0ac0*/  LD.E R22, desc[UR50][R6.64] ;  /* 0x0000003206167980 */ /* 0x000162000c101900 */
[----:B------:R-:W-:Y:S05]  /*0ad0*/  BRA `(.L_x_9) ;  /* 0x0000000000247947 */ /* 0x000fea0003800000 */
.L_x_8:
[----:B------:R-:W-:Y:S02]  /*0ae0*/  ULDC.64 UR4, c[0x0][0x590] ;  /* 0x0001640000047ab9 */ /* 0x000fe40000000a00 */
[----:B------:R-:W-:-:S04]  /*0af0*/  ISETP.NE.U32.AND P0, PT, RZ, UR4, PT ;  /* 0x00000004ff007c0c */ /* 0x000fc8000bf05070 */
[----:B------:R-:W-:-:S13]  /*0b00*/  ISETP.NE.AND.EX P0, PT, RZ, UR5, PT, P0 ;  /* 0x00000005ff007c0c */ /* 0x000fda000bf05300 */
[----:B------:R-:W-:Y:S05]  /*0b10*/  @!P0 BRA `(.L_x_10) ;  /* 0x00000000000c8947 */ /* 0x000fea0003800000 */
[----:B01----:R-:W0:Y:S02]  /*0b20*/  LDC.64 R6, c[0x0][0x590] ;  /* 0x00016400ff067b82 */ /* 0x003e240000000a00 */
[----:B0-----:R1:W5:Y:S01]  /*0b30*/  LDG.E R22, desc[UR50][R6.64] ;  /* 0x0000003206167981 */ /* 0x001362000c1e1900 */
[----:B------:R-:W-:Y:S05]  /*0b40*/  BRA `(.L_x_9) ;  /* 0x0000000000087947 */ /* 0x000fea0003800000 */
.L_x_10:
[----:B------:R-:W-:Y:S02]  /*0b50*/  ULDC UR4, c[0x0][0x584] ;  /* 0x0001610000047ab9 */ /* 0x000fe40000000800 */
[----:B------:R-:W-:-:S07]  /*0b60*/  IMAD.U32 R22, RZ, RZ, UR4 ;  /* 0x00000004ff167e24 */ /* 0x000fce000f8e00ff */
.L_x_9:
[----:B------:R-:W-:Y:S01]  /*0b70*/  ULDC UR4, c[0x0][0x65c] ;  /* 0x0001970000047ab9 */ /* 0x000fe20000000800 */
[----:B01----:R-:W0:Y:S01]  /*0b80*/  LDC.64 R6, c[0x0][0x650] ;  /* 0x00019400ff067b82 */ /* 0x003e220000000a00 */
[----:B------:R-:W-:Y:S01]  /*0b90*/  UISETP.NE.AND UP2, UPT, UR4, 0x1, UPT ;  /* 0x000000010400788c */ /* 0x000fe2000bf45270 */
[----:B------:R-:W-:Y:S01]  /*0ba0*/  IMAD.MOV.U32 R18, RZ, RZ, -0x1 ;  /* 0xffffffffff127424 */ /* 0x000fe200078e00ff */
[----:B------:R-:W-:Y:S01]  /*0bb0*/  UISETP.NE.AND UP0, UPT, UR19, 0x2, UPT ;  /* 0x000000021300788c */ /* 0x000fe2000bf05270 */
[----:B------:R-:W-:Y:S01]  /*0bc0*/  IMAD.MOV.U32 R2, RZ, RZ, -0x1 ;  /* 0xffffffffff027424 */ /* 0x000fe200078e00ff */
[----:B------:R-:W-:Y:S01]  /*0bd0*/  UP2UR UR40, UPR, URZ, 0x4 ;  /* 0x000000043f287883 */ /* 0x000fe20008000000 */
[----:B------:R-:W-:-:S06]  /*0be0*/  IMAD.MOV.U32 R19, RZ, RZ, -0x1 ;  /* 0xffffffffff137424 */ /* 0x000fcc00078e00ff */
[----:B------:R-:W-:Y:S01]  /*0bf0*/  @UP2 ULDC UR12, c[0x0][0x10] ;  /* 0x00000400000c2ab9 */ /* 0x000fe20000000800 */
[----:B------:R-:W-:Y:S01]  /*0c00*/  @UP2 UMOV UR4, UR8 ;  /* 0x0000000800042c82 */ /* 0x000fe20008000000 */
[----:B------:R-:W-:Y:S01]  /*0c10*/  @UP2 UMOV UR5, URZ ;  /* 0x0000003f00052c82 */ /* 0x000fe20008000000 */
[----:B------:R-:W-:Y:S01]  /*0c20*/  @!UP2 ULDC UR16, c[0x0][0xc] ;  /* 0x000003000010aab9 */ /* 0x000fe20000000800 */
[----:B------:R-:W-:Y:S01]  /*0c30*/  @UP2 UIMAD.WIDE.U32 UR12, UR15, UR12, UR4 ;  /* 0x0000000c0f0c22a5 */ /* 0x000fe2000f8e0004 */
[----:B------:R-:W-:Y:S02]  /*0c40*/  ULDC UR10, c[0x0][0xc] ;  /* 0x00000300000a7ab9 */ /* 0x000fe40000000800 */
[----:B------:R-:W-:Y:S01]  /*0c50*/  @UP2 UMOV UR4, URZ ;  /* 0x0000003f00042c82 */ /* 0x000fe20008000000 */
[----:B------:R-:W-:Y:S01]  /*0c60*/  UMOV UR5, URZ ;  /* 0x0000003f00057c82 */ /* 0x000fe20008000000 */
[----:B------:R-:W-:Y:S01]  /*0c70*/  @UP2 UIADD3 UR18, UR13, UR4, URZ ;  /* 0x000000040d122290 */ /* 0x000fe2000fffe03f */
[----:B------:R-:W-:-:S02]  /*0c80*/  ULDC UR11, c[0x0][0x10] ;  /* 0x00000400000b7ab9 */ /* 0x000fc40000000800 */
[----:B------:R-:W-:Y:S01]  /*0c90*/  UMOV UR4, UR15 ;  /* 0x0000000f00047c82 */ /* 0x000fe20008000000 */
[----:B------:R-:W-:Y:S02]  /*0ca0*/  UIMAD.WIDE.U32 UR10, UR10, UR11, URZ ;  /* 0x0000000b0a0a72a5 */ /* 0x000fe4000f8e003f */
[----:B------:R-:W-:Y:S01]  /*0cb0*/  @!UP2 UIMAD.WIDE.U32 UR4, UR8, UR16, UR4 ;  /* 0x000000100804a2a5 */ /* 0x000fe2000f8e0004 */
[----:B------:R-:W-:Y:S02]  /*0cc0*/  ULDC UR13, c[0x0][0x14] ;  /* 0x00000500000d7ab9 */ /* 0x000fe40000000800 */
[----:B------:R-:W-:Y:S02]  /*0cd0*/  UIMAD.WIDE.U32 UR38, UR10, UR13, URZ ;  /* 0x0000000d0a2672a5 */ /* 0x000fe4000f8e003f */
[----:B------:R-:W-:Y:S02]  /*0ce0*/  UIMAD UR41, UR11, UR13, URZ ;  /* 0x0000000d0b2972a4 */ /* 0x000fe4000f8e023f */
[----:B------:R-:W-:Y:S01]  /*0cf0*/  @!UP2 UMOV UR12, UR4 ;  /* 0x00000004000cac82 */ /* 0x000fe20008000000 */
[----:B------:R-:W-:Y:S01]  /*0d00*/  @!UP2 UMOV UR18, UR5 ;  /* 0x000000050012ac82 */ /* 0x000fe20008000000 */
[----:B------:R-:W-:-:S02]  /*0d10*/  UIADD3 UR41, UR39, UR41, URZ ;  /* 0x0000002927297290 */ /* 0x000fc4000fffe03f */
[----:B------:R-:W-:-:S04]  /*0d20*/  UIADD3 UR4, UP1, UR12, UR38, URZ ;  /* 0x000000260c047290 */ /* 0x000fc8000ff3e03f */
[----:B------:R-:W-:Y:S02]  /*0d30*/  UIADD3.X UR5, UR18, UR41, URZ, UP1, !UPT ;  /* 0x0000002912057290 */ /* 0x000fe40008ffe43f */
[----:B------:R-:W-:Y:S02]  /*0d40*/  USEL UR4, UR4, UR12, !UP0 ;  /* 0x0000000c04047287 */ /* 0x000fe4000c000000 */
[----:B------:R-:W-:-:S04]  /*0d50*/  USEL UR5, UR5, UR18, !UP0 ;  /* 0x0000001205057287 */ /* 0x000fc8000c000000 */
[----:B0-----:R-:W-:Y:S01]  /*0d60*/  ISETP.LE.U32.AND P0, PT, R6, UR4, PT ;  /* 0x0000000406007c0c */ /* 0x001fe2000bf03070 */
[----:B------:R-:W-:Y:S02]  /*0d70*/  IMAD.U32 R16, RZ, RZ, UR4 ;  /* 0x00000004ff107e24 */ /* 0x000fe4000f8e00ff */
[----:B------:R-:W-:Y:S02]  /*0d80*/  IMAD.U32 R0, RZ, RZ, UR5 ;  /* 0x00000005ff007e24 */ /* 0x000fe4000f8e00ff */
[----:B------:R-:W-:-:S03]  /*0d90*/  IMAD.U32 R17, RZ, RZ, UR5 ;  /* 0x00000005ff117e24 */ /* 0x000fc6000f8e00ff */
[----:B------:R-:W-:Y:S02]  /*0da0*/  ISETP.GE.U32.AND.EX P0, PT, R0, R7, PT, P0 ;  /* 0x000000070000720c */ /* 0x000fe40003f06100 */
[----:B------:R-:W-:-:S11]  /*0db0*/  PRMT R0, RZ, 0x7610, R0 ;  /* 0x00007610ff007816 */ /* 0x000fd60000000000 */
[----:B------:R-:W-:Y:S05]  /*0dc0*/  @P0 BRA `(.L_x_11) ;  /* 0x0000000400500947 */ /* 0x000fea0003800000 */
[----:B------:R-:W-:Y:S01]  /*0dd0*/  ULDC.64 UR18, c[0x0][0x628] ;  /* 0x00018a0000127ab9 */ /* 0x000fe20000000a00 */
[C---:B------:R-:W-:Y:S01]  /*0de0*/  R2UR UR20, R16.reuse ;  /* 0x00000000101472ca */ /* 0x040fe200000e0000 */
[----:B------:R-:W-:Y:S01]  /*0df0*/  ULDC UR16, c[0x0][0x630] ;  /* 0x00018c0000107ab9 */ /* 0x000fe20000000800 */
[----:B------:R-:W-:Y:S02]  /*0e00*/  ISETP.NE.U32.AND P0, PT, RZ, UR18, PT ;  /* 0x00000012ff007c0c */ /* 0x000fe4000bf05070 */
[----:B------:R-:W-:Y:S02]  /*0e10*/  R2UR UR4, R16 ;  /* 0x00000000100472ca */ /* 0x000fe400000e0000 */
[----:B------:R-:W-:Y:S02]  /*0e20*/  ISETP.NE.AND.EX P0, PT, RZ, UR19, PT, P0 ;  /* 0x00000013ff007c0c */ /* 0x000fe4000bf05300 */
[----:B------:R-:W-:-:S11]  /*0e30*/  R2UR UR5, R17 ;  /* 0x00000000110572ca */ /* 0x000fd600000e0000 */
[----:B------:R-:W-:Y:S05]  /*0e40*/  @!P0 BRA `(.L_x_12) ;  /* 0x0000000000308947 */ /* 0x000fea0003800000 */
[----:B------:R-:W-:Y:S01]  /*0e50*/  R2UR UR4, R16 ;  /* 0x00000000100472ca */ /* 0x000fe200000e0000 */
[----:B------:R-:W-:Y:S01]  /*0e60*/  ULDC UR12, c[0x0][0x634] ;  /* 0x00018d00000c7ab9 */ /* 0x000fe20000000800 */
[----:B------:R-:W-:-:S11]  /*0e70*/  R2UR UR15, R17 ;  /* 0x00000000110f72ca */ /* 0x000fd600000e0000 */
[----:B------:R-:W-:-:S04]  /*0e80*/  UIADD3 UR12, UP1, UR4, UR12, URZ ;  /* 0x0000000c040c7290 */ /* 0x000fc8000ff3e03f */
[----:B------:R-:W-:-:S04]  /*0e90*/  UIADD3.X UR15, URZ, UR15, URZ, UP1, !UPT ;  /* 0x0000000f3f0f7290 */ /* 0x000fc80008ffe43f */
[----:B------:R-:W-:-:S04]  /*0ea0*/  UIMAD.WIDE.U32 UR4, UR15, UR18, URZ ;  /* 0x000000120f0472a5 */ /* 0x000fc8000f8e003f */
[----:B------:R-:W-:Y:S02]  /*0eb0*/  UIMAD.WIDE.U32 UR10, UP1, UR12, UR19, UR4 ;  /* 0x000000130c0a72a5 */ /* 0x000fe4000f820004 */
[----:B------:R-:W-:Y:S02]  /*0ec0*/  UIMAD.WIDE.U32 UR4, UR12, UR18, URZ ;  /* 0x000000120c0472a5 */ /* 0x000fe4000f8e003f */
[----:B------:R-:W-:Y:S02]  /*0ed0*/  UIADD3.X UR13, URZ, URZ, URZ, UP1, !UPT ;  /* 0x0000003f3f0d7290 */ /* 0x000fe40008ffe43f */
[----:B------:R-:W-:Y:S01]  /*0ee0*/  UIADD3 URZ, UP1, UR5, UR10, URZ ;  /* 0x0000000a053f7290 */ /* 0x000fe2000ff3e03f */
[----:B------:R-:W-:-:S03]  /*0ef0*/  UMOV UR12, UR11 ;  /* 0x0000000b000c7c82 */ /* 0x000fc60008000000 */
[----:B------:R-:W-:-:S12]  /*0f00*/  UIMAD.WIDE.U32.X UR4, UR15, UR19, UR12, UP1 ;  /* 0x000000130f0472a5 */ /* 0x000fd800088e040c */
.L_x_12:
[----:B------:R-:W-:Y:S01]  /*0f10*/  USHF.R.U64 UR4, UR4, UR16, UR5 ;  /* 0x0000001004047299 */ /* 0x000fe20008001205 */
[----:B------:R-:W-:Y:S01]  /*0f20*/  R2UR UR11, R17 ;  /* 0x00000000110b72ca */ /* 0x000fe200000e0000 */
[----:B------:R-:W-:Y:S02]  /*0f30*/  USHF.R.U32.HI UR5, URZ, UR16, UR5 ;  /* 0x000000103f057299 */ /* 0x000fe40008011605 */
[----:B------:R-:W-:Y:S01]  /*0f40*/  UIADD3 UR12, UP1, URZ, -UR4, URZ ;  /* 0x800000043f0c7290 */ /* 0x000fe2000ff3e03f */
[----:B------:R-:W-:Y:S01]  /*0f50*/  ULDC.64 UR18, c[0x0][0x620] ;  /* 0x0001880000127ab9 */ /* 0x000fe20000000a00 */
[----:B------:R-:W-:Y:S02]  /*0f60*/  UISETP.NE.AND UP2, UPT, UR40, URZ, UPT ;  /* 0x0000003f2800728c */ /* 0x000fe4000bf45270 */
[----:B------:R-:W-:Y:S01]  /*0f70*/  UIADD3.X UR5, URZ, ~UR5, URZ, UP1, !UPT ;  /* 0x800000053f057290 */ /* 0x000fe20008ffe43f */
[----:B------:R-:W-:Y:S01]  /*0f80*/  UMOV UR10, UR20 ;  /* 0x00000014000a7c82 */ /* 0x000fe20008000000 */
[----:B------:R-:W-:-:S02]  /*0f90*/  ULDC UR13, c[0x0][0x618] ;  /* 0x00018600000d7ab9 */ /* 0x000fc40000000800 */
[----:B------:R-:W-:Y:S02]  /*0fa0*/  UIMAD UR5, UR5, UR18, URZ ;  /* 0x00000012050572a4 */ /* 0x000fe4000f8e023f */
[----:B------:R-:W-:Y:S02]  /*0fb0*/  UIMAD.WIDE.U32 UR10, UR12, UR18, UR10 ;  /* 0x000000120c0a72a5 */ /* 0x000fe4000f8e000a */
[----:B------:R-:W-:Y:S02]  /*0fc0*/  UIMAD UR12, UR12, UR19, UR5 ;  /* 0x000000130c0c72a4 */ /* 0x000fe4000f8e0205 */
[----:B------:R-:W-:Y:S02]  /*0fd0*/  @UP2 UIMAD UR7, UR17, UR9, UR8 ;  /* 0x00000009110722a4 */ /* 0x000fe4000f8e0208 */
[----:B------:R-:W-:Y:S01]  /*0fe0*/  UIADD3 UR11, UR11, UR12, URZ ;  /* 0x0000000c0b0b7290 */ /* 0x000fe2000fffe03f */
[----:B------:R-:W-:Y:S01]  /*0ff0*/  ULDC.64 UR8, c[0x0][0x640] ;  /* 0x0001900000087ab9 */ /* 0x000fe20000000a00 */
[----:B------:R-:W-:-:S02]  /*1000*/  ULDC UR15, c[0x0][0x608] ;  /* 0x00018200000f7ab9 */ /* 0x000fc40000000800 */
[----:B------:R-:W-:Y:S01]  /*1010*/  USHF.R.U64 UR20, UR10, UR13, UR11 ;  /* 0x0000000d0a147299 */ /* 0x000fe2000800120b */
[----:B------:R-:W-:Y:S01]  /*1020*/  ISETP.NE.U32.AND P0, PT, RZ, UR8, PT ;  /* 0x00000008ff007c0c */ /* 0x000fe2000bf05070 */
[----:B------:R-:W-:Y:S01]  /*1030*/  USHF.R.U32.HI UR11, URZ, UR13, UR11 ;  /* 0x0000000d3f0b7299 */ /* 0x000fe2000801160b */
[----:B------:R-:W-:Y:S02]  /*1040*/  ULDC UR21, c[0x0][0x658] ;  /* 0x0001960000157ab9 */ /* 0x000fe40000000800 */
[----:B------:R-:W-:Y:S01]  /*1050*/  ISETP.NE.AND.EX P0, PT, RZ, UR9, PT, P0 ;  /* 0x00000009ff007c0c */ /* 0x000fe2000bf05300 */
[----:B------:R-:W-:Y:S02]  /*1060*/  USHF.R.U64 UR25, UR20, UR15, UR11 ;  /* 0x0000000f14197299 */ /* 0x000fe4000800120b */
[----:B------:R-:W-:Y:S01]  /*1070*/  USHF.R.U32.HI UR11, URZ, UR15, UR11 ;  /* 0x0000000f3f0b7299 */ /* 0x000fe2000801160b */
[----:B------:R-:W-:Y:S01]  /*1080*/  UMOV UR10, 0xffffffff ;  /* 0xffffffff000a7882 */ /* 0x000fe20000000000 */
[----:B------:R-:W-:Y:S01]  /*1090*/  ULDC UR5, c[0x0][0x600] ;  /* 0x0001800000057ab9 */ /* 0x000fe20000000800 */
[----:B------:R-:W-:-:S02]  /*10a0*/  USHF.L.U32 UR10, UR10, UR21, URZ ;  /* 0x000000150a0a7299 */ /* 0x000fc4000800063f */
[----:B------:R-:W-:Y:S02]  /*10b0*/  USHF.R.U64 UR26, UR25, UR21, UR11 ;  /* 0x00000015191a7299 */ /* 0x000fe4000800120b */
[----:B------:R-:W-:Y:S02]  /*10c0*/  ULOP3.LUT UR15, URZ, UR10, URZ, 0x33, !UPT ;  /* 0x0000000a3f0f7292 */ /* 0x000fe4000f8e333f */
[----:B------:R-:W-:Y:S02]  /*10d0*/  UIADD3 UR19, UR5, -0x1, URZ ;  /* 0xffffffff05137890 */ /* 0x000fe4000fffe03f */
[----:B------:R-:W-:Y:S01]  /*10e0*/  USHF.R.U32.HI UR11, URZ, UR21, UR11 ;  /* 0x000000153f0b7299 */ /* 0x000fe2000801160b */
[----:B------:R-:W-:Y:S01]  /*10f0*/  ULDC UR22, c[0x0][0x648] ;  /* 0x0001920000167ab9 */ /* 0x000fe20000000800 */
[----:B------:R-:W-:Y:S01]  /*1100*/  ULDC UR23, c[0x0][0x638] ;  /* 0x00018e0000177ab9 */ /* 0x000fe20000000800 */
[----:B------:R-:W-:Y:S01]  /*1110*/  UMOV UR24, 0x1 ;  /* 0x0000000100187882 */ /* 0x000fe20000000000 */
[----:B------:R-:W-:Y:S01]  /*1120*/  UMOV UR10, UR26 ;  /* 0x0000001a000a7c82 */ /* 0x000fe20008000000 */
[----:B------:R-:W-:Y:S07]  /*1130*/  @!P0 BRA `(.L_x_13) ;  /* 0x0000000000308947 */ /* 0x000fee0003800000 */
[----:B------:R-:W-:Y:S02]  /*1140*/  ULDC UR16, c[0x0][0x64c] ;  /* 0x0001930000107ab9 */ /* 0x000fe40000000800 */
        /* <DEDUP_REMOVED lines=8> */
[----:B------:R-:W-:-:S07]  /*11d0*/  UIMAD.WIDE.U32.X UR8, UR18, UR9, UR16, UP1 ;  /* 0x00000009120872a5 */ /* 0x000fce00088e0410 */
[----:B------:R-:W-:Y:S01]  /*11e0*/  UMOV UR10, UR8 ;  /* 0x00000008000a7c82 */ /* 0x000fe20008000000 */
[----:B------:R-:W-:-:S05]  /*11f0*/  UMOV UR11, UR9 ;  /* 0x00000009000b7c82 */ /* 0x000fca0008000000 */
.L_x_13:
[----:B------:R-:W-:Y:S01]  /*1200*/  USHF.R.U64 UR9, UR10, UR22, UR11 ;  /* 0x000000160a097299 */ /* 0x000fe2000800120b */
[----:B------:R-:W-:Y:S01]  /*1210*/  IMAD.MOV.U32 R0, RZ, RZ, 0x1 ;  /* 0x00000001ff007424 */ /* 0x000fe200078e00ff */
[----:B------:R-:W-:Y:S01]  /*1220*/  USHF.L.U32 UR8, UR24, UR21, URZ ;  /* 0x0000001518087299 */ /* 0x000fe2000800063f */
[----:B------:R-:W-:Y:S01]  /*1230*/  IMAD.U32 R19, RZ, RZ, UR4 ;  /* 0x00000004ff137e24 */ /* 0x000fe2000f8e00ff */
[----:B------:R-:W-:Y:S02]  /*1240*/  ULOP3.LUT UR15, UR25, UR15, URZ, 0xc0, !UPT ;  /* 0x0000000f190f7292 */ /* 0x000fe4000f8ec03f */
[----:B------:R-:W-:Y:S02]  /*1250*/  UIADD3 UR10, -UR9, URZ, URZ ;  /* 0x0000003f090a7290 */ /* 0x000fe4000fffe13f */
[----:B------:R-:W-:Y:S02]  /*1260*/  UIMAD UR15, UR8, UR9, UR15 ;  /* 0x00000009080f72a4 */ /* 0x000fe4000f8e020f */
[----:B------:R-:W-:-:S02]  /*1270*/  ULOP3.LUT UR19, UR20, UR19, URZ, 0xc0, !UPT ;  /* 0x0000001314137292 */ /* 0x000fc4000f8ec03f */
[----:B------:R-:W-:Y:S01]  /*1280*/  UIMAD UR8, UR10, UR23, UR26 ;  /* 0x000000170a0872a4 */ /* 0x000fe2000f8e021a */
[----:B------:R-:W-:Y:S01]  /*1290*/  ULDC UR9, c[0x0][0x610] ;  /* 0x0001840000097ab9 */ /* 0x000fe20000000800 */
[----:B------:R-:W-:Y:S02]  /*12a0*/  UISETP.NE.AND UP1, UPT, UR40, URZ, UPT ;  /* 0x0000003f2800728c */ /* 0x000fe4000bf25270 */
[----:B------:R-:W-:Y:S02]  /*12b0*/  UIMAD UR7, UR15, UR9, UR7 ;  /* 0x000000090f0772a4 */ /* 0x000fe4000f8e0207 */
[----:B------:R-:W-:-:S04]  /*12c0*/  UIMAD UR8, UR8, UR5, UR19 ;  /* 0x00000005080872a4 */ /* 0x000fc8000f8e0213 */
[----:B------:R-:W-:Y:S02]  /*12d0*/  USEL UR5, UR8, UR7, !UP1 ;  /* 0x0000000708057287 */ /* 0x000fe4000c800000 */
[----:B------:R-:W-:-:S04]  /*12e0*/  USEL UR7, UR7, UR8, !UP1 ;  /* 0x0000000807077287 */ /* 0x000fc8000c800000 */
[----:B------:R-:W-:Y:S02]  /*12f0*/  IMAD.U32 R2, RZ, RZ, UR5 ;  /* 0x00000005ff027e24 */ /* 0x000fe4000f8e00ff */
[----:B------:R-:W-:-:S07]  /*1300*/  IMAD.U32 R18, RZ, RZ, UR7 ;  /* 0x00000007ff127e24 */ /* 0x000fce000f8e00ff */
.L_x_11:
[----:B------:R-:W-:Y:S05]  /*1310*/  @!P2 BRA `(.L_x_14) ;  /* 0x00000000000ca947 */ /* 0x000fea0003800000 */
[----:B------:R-:W-:Y:S01]  /*1320*/  UCGABAR_WAIT ;  /* 0x0000000000007dc7 */ /* 0x000fe20008000000 */
[----:B------:R-:W-:Y:S01]  /*1330*/  CCTL.IVALL ;  /* 0x00000000ff00798f */ /* 0x000fe20002000000 */
[----:B------:R-:W-:Y:S05]  /*1340*/  BRA `(.L_x_15) ;  /* 0x0000000000047947 */ /* 0x000fea0003800000 */
.L_x_14:
[----:B------:R-:W-:Y:S06]  /*1350*/  BAR.SYNC.DEFER_BLOCKING 0x0 ;  /* 0x0000000000007b1d */ /* 0x000fec0000010000 */
.L_x_15:
[----:B------:R-:W-:Y:S02]  /*1360*/  ULDC UR4, c[0x0][0x28c] ;  /* 0x0000a30000047ab9 */ /* 0x000fe40000000800 */
[----:B------:R-:W-:-:S04]  /*1370*/  UIADD3 UR4, UR4, 0x7f, URZ ;  /* 0x0000007f04047890 */ /* 0x000fc8000fffe03f */
[----:B------:R-:W-:-:S04]  /*1380*/  USHF.R.S32.HI UR5, URZ, 0x1f, UR4 ;  /* 0x0000001f3f057899 */ /* 0x000fc80008011404 */
[----:B------:R-:W-:-:S04]  /*1390*/  ULEA.HI UR5, UR5, UR4, URZ, 0x7 ;  /* 0x0000000405057291 */ /* 0x000fc8000f8f383f */
[----:B------:R-:W-:Y:S01]  /*13a0*/  USHF.R.S32.HI UR37, URZ, 0x7, UR5 ;  /* 0x000000073f257899 */ /* 0x000fe20008011405 */
[----:B------:R-:W-:Y:S11]  /*13b0*/  @!P3 BRA `(.L_x_16) ;  /* 0x0000009400d8b947 */ /* 0x000ff60003800000 */
[----:B------:R-:W-:-:S06]  /*13c0*/  UISETP.GT.U32.AND UP1, UPT, UR14, 0x1, UPT ;  /* 0x000000010e00788c */ /* 0x000fcc000bf24070 */
[----:B------:R-:W-:-:S13]  /*13d0*/  PLOP3.LUT P0, PT, PT, PT, UP1, 0x80, 0x0 ;  /* 0x000000000000781c */ /* 0x000fda0003f0f018 */
[----:B------:R-:W-:Y:S05]  /*13e0*/  @P0 EXIT ;  /* 0x000000000000094d */ /* 0x000fea0003800000 */
.L_x_17:
[----:B------:R-:W-:-:S08]  /*13f0*/  NOP ;  /* 0x0000000000007918 */ /* 0x000fd00000000000 */
[----:B------:R-:W0:Y:S02]  /*1400*/  USETMAXREG.TRY_ALLOC.CTAPOOL UP1, 0xe8 ;  /* 0x000000e8000079c8 */ /* 0x000e240008020600 */
[----:B0-----:R-:W-:-:S13]  /*1410*/  PLOP3.LUT P0, PT, PT, PT, UP1, 0x80, 0x0 ;  /* 0x000000000000781c */ /* 0x001fda0003f0f018 */
[----:B------:R-:W-:Y:S05]  /*1420*/  @!P0 BRA `(.L_x_17) ;  /* 0xfffffffc00f08947 */ /* 0x000fea000383ffff */
[----:B------:R-:W-:-:S13]  /*1430*/  LOP3.LUT P0, RZ, R0, 0xff, RZ, 0xc0, !PT ;  /* 0x000000ff00ff7812 */ /* 0x000fda000780c0ff */
[----:B------:R-:W-:Y:S05]  /*1440*/  @!P0 EXIT ;  /* 0x000000000000894d */ /* 0x000fea0003800000 */
[----:B------:R-:W0:Y:S01]  /*1450*/  S2UR UR5, SR_CgaCtaId ;  /* 0x00000000000579c3 */ /* 0x000e220000008800 */
[----:B------:R-:W-:Y:S01]  /*1460*/  VIADD R5, R5, 0xffffffff ;  /* 0xffffffff05057836 */ /* 0x000fe20000000000 */
[CC--:B------:R-:W-:Y:S01]  /*1470*/  LEA.HI R0, R9.reuse, R4.reuse, RZ, 0x2 ;  /* 0x0000000409007211 */ /* 0x0c0fe200078f10ff */
[----:B------:R-:W-:Y:S01]  /*1480*/  UMOV UR43, 0x400 ;  /* 0x00000400002b7882 */ /* 0x000fe20000000000 */
[----:B------:R-:W-:Y:S01]  /*1490*/  LEA.HI R9, R9, R4, RZ, 0x5 ;  /* 0x0000000409097211 */ /* 0x000fe200078f28ff */
[----:B------:R-:W-:Y:S01]  /*14a0*/  USHF.R.U32.HI UR4, URZ, 0x1, UR37 ;  /* 0x000000013f047899 */ /* 0x000fe20008011625 */
[----:B------:R-:W-:Y:S01]  /*14b0*/  R2UR UR45, R5 ;  /* 0x00000000052d72ca */ /* 0x000fe200000e0000 */
[----:B------:R-:W-:Y:S01]  /*14c0*/  ULOP3.LUT UR44, UR37, 0x1, URZ, 0xc0, !UPT ;  /* 0x00000001252c7892 */ /* 0x000fe2000f8ec03f */
[--C-:B------:R-:W-:Y:S01]  /*14d0*/  SHF.R.S32.HI R154, RZ, 0x2, R0.reuse ;  /* 0x00000002ff9a7819 */ /* 0x100fe20000011400 */
[----:B------:R-:W-:Y:S01]  /*14e0*/  UISETP.LT.AND UP1, UPT, UR37, 0x1, UPT ;  /* 0x000000012500788c */ /* 0x000fe2000bf21270 */
[----:B------:R-:W-:Y:S01]  /*14f0*/  SHF.R.S32.HI R3, RZ, 0x1f, R0 ;  /* 0x0000001fff037819 */ /* 0x000fe20000011400 */
[----:B------:R-:W-:Y:S01]  /*1500*/  ULOP3.LUT UR4, UR4, 0x1, URZ, 0xc0, !UPT ;  /* 0x0000000104047892 */ /* 0x000fe2000f8ec03f */
[----:B------:R-:W-:Y:S01]  /*1510*/  SHF.R.S32.HI R9, RZ, 0x5, R9 ;  /* 0x00000005ff097819 */ /* 0x000fe20000011409 */
[----:B------:R-:W-:Y:S01]  /*1520*/  ULDC UR6, c[0x0][0x284] ;  /* 0x0000a10000067ab9 */ /* 0x000fe20000000800 */
[----:B------:R-:W-:Y:S01]  /*1530*/  LEA.HI R3, R3, R154, RZ, 0x3 ;  /* 0x0000009a03037211 */ /* 0x000fe200078f18ff */
[----:B------:R-:W-:Y:S01]  /*1540*/  USEL UR44, UR44, URZ, !UP0 ;  /* 0x0000003f2c2c7287 */ /* 0x000fe2000c000000 */
[----:B------:R-:W-:Y:S01]  /*1550*/  LOP3.LUT R153, R0, 0xfffffffc, RZ, 0xc0, !PT ;  /* 0xfffffffc00997812 */ /* 0x000fe200078ec0ff */
[----:B------:R-:W-:Y:S01]  /*1560*/  USEL UR47, UR37, 0x1, UP1 ;  /* 0x00000001252f7887 */ /* 0x000fe20008800000 */
[----:B------:R-:W-:Y:S01]  /*1570*/  LOP3.LUT R3, R3, 0xfffffff8, RZ, 0xc0, !PT ;  /* 0xfffffff803037812 */ /* 0x000fe200078ec0ff */
[----:B------:R-:W-:Y:S01]  /*1580*/  USHF.L.U32 UR45, UR45, 0x3, URZ ;  /* 0x000000032d2d7899 */ /* 0x000fe2000800063f */
[----:B------:R-:W-:Y:S01]  /*1590*/  ISETP.NE.AND P0, PT, R5, RZ, PT ;  /* 0x000000ff0500720c */ /* 0x000fe20003f05270 */
[----:B------:R-:W-:Y:S01]  /*15a0*/  UISETP.EQ.U32.AND UP0, UPT, UR4, 0x1, !UP0 ;  /* 0x000000010400788c */ /* 0x000fe2000c702070 */
[----:B------:R-:W-:Y:S01]  /*15b0*/  IMAD.IADD R153, R4, 0x1, -R153 ;  /* 0x0000000104997824 */ /* 0x000fe200078e0a99 */
[----:B------:R-:W-:Y:S01]  /*15c0*/  ULOP3.LUT UR36, UR42, 0x1, URZ, 0xfc, !UPT ;  /* 0x000000012a247892 */ /* 0x000fe2000f8efc3f */
[----:B------:R-:W-:Y:S01]  /*15d0*/  IMAD.IADD R154, R154, 0x1, -R3 ;  /* 0x000000019a9a7824 */ /* 0x000fe200078e0a03 */
[----:B0-----:R-:W-:Y:S01]  /*15e0*/  ULEA UR43, UR5, UR43, 0x18 ;  /* 0x0000002b052b7291 */ /* 0x001fe2000f8ec03f */
[----:B------:R-:W-:Y:S01]  /*15f0*/  IMAD.U32 R157, RZ, RZ, UR45 ;  /* 0x0000002dff9d7e24 */ /* 0x000fe2000f8e00ff */
[----:B------:R-:W-:Y:S01]  /*1600*/  SEL R170, RZ, 0x1, P0 ;  /* 0x00000001ffaa7807 */ /* 0x000fe20000000000 */
[--C-:B------:R-:W-:Y:S01]  /*1610*/  IMAD R161, R9, -0x10, -R154.reuse ;  /* 0xfffffff009a17824 */ /* 0x100fe200078e0a9a */
[----:B------:R-:W-:Y:S01]  /*1620*/  UIADD3 UR46, UR43, 0x30, URZ ;  /* 0x000000302b2e7890 */ /* 0x000fe2000fffe03f */
[--C-:B------:R-:W-:Y:S01]  /*1630*/  SHF.R.S32.HI R155, RZ, 0x1f, R154.reuse ;  /* 0x0000001fff9b7819 */ /* 0x100fe2000001149a */
[----:B------:R-:W-:Y:S01]  /*1640*/  UIADD3 UR47, -UR47, UR37, URZ ;  /* 0x000000252f2f7290 */ /* 0x000fe2000fffe13f */
[----:B------:R-:W-:Y:S01]  /*1650*/  LOP3.LUT R159, R157, 0x8, RZ, 0xc0, !PT ;  /* 0x000000089d9f7812 */ /* 0x000fe200078ec0ff */
[----:B------:R-:W-:Y:S01]  /*1660*/  VIADD R161, R161, UR6 ;  /* 0x00000006a1a17c36 */ /* 0x000fe20008000000 */
[----:B------:R-:W-:Y:S01]  /*1670*/  LOP3.LUT R157, R157, 0x8, RZ, 0xc, !PT ;  /* 0x000000089d9d7812 */ /* 0x000fe200078e0cff */
[----:B------:R-:W-:Y:S01]  /*1680*/  IMAD.U32 R156, RZ, RZ, UR46 ;  /* 0x0000002eff9c7e24 */ /* 0x000fe2000f8e00ff */
[----:B------:R-:W-:Y:S01]  /*1690*/  LOP3.LUT R159, R159, 0x18, RZ, 0x3c, !PT ;  /* 0x000000189f9f7812 */ /* 0x000fe200078e3cff */
[----:B------:R-:W-:Y:S01]  /*16a0*/  IMAD.WIDE R154, R9, 0x10, R154 ;  /* 0x00000010099a7825 */ /* 0x000fe200078e029a */
[----:B------:R-:W-:-:S03]  /*16b0*/  USEL UR48, URZ, 0x1, !UP0 ;  /* 0x000000013f307887 */ /* 0x000fc6000c000000 */
[----:B------:R-:W-:-:S09]  /*16c0*/  VIADD R158, R156, UR45 ;  /* 0x0000002d9c9e7c36 */ /* 0x000fd20008000000 */
.L_x_293:
[----:B------:R-:W-:Y:S01]  /*16d0*/  SHF.L.U32 R3, R170, 0x1f, RZ ;  /* 0x0000001faa037819 */ /* 0x000fe200000006ff */
[----:B------:R-:W-:Y:S02]  /*16e0*/  ULDC UR4, c[0x0][0x28c] ;  /* 0x0000a30000047ab9 */ /* 0x000fe40000000800 */
[----:B------:R-:W-:Y:S01]  /*16f0*/  ISETP.LT.AND P1, PT, RZ, UR4, PT ;  /* 0x00000004ff007c0c */ /* 0x000fe2000bf21270 */
[----:B------:R-:W0:Y:S02]  /*1700*/  SYNCS.PHASECHK.TRANS64.TRYWAIT P0, [R156+UR45], R3 ;  /* 0x000000039c0075a7 */ /* 0x000e24000800016d */
[----:B01234-:R-:W-:Y:S10]  /*1710*/  @!P0 BRA `(.L_x_18) ;  /* 0x000000a000fc8947 */ /* 0x01fff40003800000 */
.L_x_313:
[----:B------:R-:W-:Y:S05]  /*1720*/  @P1 BRA `(.L_x_19) ;  /* 0x0000000000401947 */ /* 0x000fea0003800000 */
[----:B------:R-:W-:Y:S01]  /*1730*/  MOV R0, 0x0 ;  /* 0x0000000000007802 */ /* 0x000fe20000000f00 */
[----:B------:R-:W-:Y:S01]  /*1740*/  ULDC.64 UR4, c[0x4][0x68] ;  /* 0x01001a0000047ab9 */ /* 0x000fe20000000a00 */
[----:B------:R-:W-:Y:S01]  /*1750*/  ULDC.64 UR6, c[0x4][0x8] ;  /* 0x0100020000067ab9 */ /* 0x000fe20000000a00 */
[----:B------:R-:W-:Y:S01]  /*1760*/  IMAD.U32 R4, RZ, RZ, UR4 ;  /* 0x00000004ff047e24 */ /* 0x000fe2000f8e00ff */
[----:B------:R1:W2:Y:S01]  /*1770*/  LDC.64 R14, c[0x4][R0] ;  /* 0x01000000000e7b82 */ /* 0x0002a20000000a00 */
[----:B------:R-:W-:Y:S01]  /*1780*/  IMAD.U32 R5, RZ, RZ, UR5 ;  /* 0x00000005ff057e24 */ /* 0x000fe2000f8e00ff */
[----:B------:R-:W-:Y:S01]  /*1790*/  ULDC.64 UR4, c[0x4][0x70] ;  /* 0x01001c0000047ab9 */ /* 0x000fe20000000a00 */
[----:B------:R-:W-:Y:S02]  /*17a0*/  IMAD.U32 R10, RZ, RZ, UR6 ;  /* 0x00000006ff0a7e24 */ /* 0x000fe4000f8e00ff */
[----:B------:R-:W-:Y:S02]  /*17b0*/  IMAD.U32 R6, RZ, RZ, UR4 ;  /* 0x00000004ff067e24 */ /* 0x000fe4000f8e00ff */
[----:B------:R-:W-:-:S02]  /*17c0*/  IMAD.U32 R7, RZ, RZ, UR5 ;  /* 0x00000005ff077e24 */ /* 0x000fc4000f8e00ff */
[----:B------:R-:W-:Y:S02]  /*17d0*/  IMAD.U32 R11, RZ, RZ, UR7 ;  /* 0x00000007ff0b7e24 */ /* 0x000fe4000f8e00ff */
[----:B------:R-:W-:Y:S02]  /*17e0*/  IMAD.MOV.U32 R8, RZ, RZ, 0x1e1 ;  /* 0x000001e1ff087424 */ /* 0x000fe400078e00ff */
[----:B------:R-:W-:Y:S02]  /*17f0*/  IMAD.MOV.U32 R12, RZ, RZ, 0x1 ;  /* 0x00000001ff0c7424 */ /* 0x000fe400078e00ff */
[----:B-1----:R-:W-:-:S07]  /*1800*/  IMAD.MOV.U32 R13, RZ, RZ, RZ ;  /* 0x000000ffff0d7224 */ /* 0x002fce00078e00ff */
[----:B------:R-:W-:-:S07]  /*1810*/  LEPC R20, `(.L_x_19) ;  /* 0x000000001014794e */ /* 0x000fce0000000000 */
[----:B0-2--5:R-:W-:Y:S05]  /*1820*/  CALL.ABS.NOINC R14 ;  /* 0x000000000e007343 */ /* 0x025fea0003c00000 */
.L_x_19:
[----:B------:R-:W-:-:S05]  /*1830*/  IMAD.U32 R0, RZ, RZ, UR36 ;  /* 0x00000024ff007e24 */ /* 0x000fca000f8e00ff */
[----:B------:R-:W-:-:S13]  /*1840*/  ISETP.NE.AND P0, PT, R0, 0x3, PT ;  /* 0x000000030000780c */ /* 0x000fda0003f05270 */
[----:B------:R-:W-:Y:S05]  /*1850*/  @!P0 BRA `(.L_x_20) ;  /* 0x0000000000048947 */ /* 0x000fea0003800000 */
[----:B------:R-:W-:Y:S01]  /*1860*/  BPT.TRAP 0x1 ;  /* 0x000000040000795c */ /* 0x000fe20000300000 */
.L_x_20:
[----:B0-----:R-:W-:Y:S02]  /*1870*/  IMAD.U32 R3, RZ, RZ, UR44 ;  /* 0x0000002cff037e24 */ /* 0x001fe4000f8e00ff */
[----:B------:R-:W-:-:S03]  /*1880*/  IMAD.U32 R0, RZ, RZ, UR48 ;  /* 0x00000030ff007e24 */ /* 0x000fc6000f8e00ff */
[----:B------:R-:W-:Y:S02]  /*1890*/  LEA R3, R3, UR43, 0x3 ;  /* 0x0000002b03037c11 */ /* 0x000fe4000f8e18ff */
[----:B------:R-:W-:-:S04]  /*18a0*/  SHF.L.U32 R0, R0, 0x1f, RZ ;  /* 0x0000001f00007819 */ /* 0x000fc800000006ff */
[----:B------:R0:W1:Y:S01]  /*18b0*/  SYNCS.PHASECHK.TRANS64.TRYWAIT P1, [R3+URZ], R0 ;  /* 0x00000000030075a7 */ /* 0x000062000802017f */
[----:B------:R-:W-:Y:S05]  /*18c0*/  @!P0 BRA `(.L_x_21) ;  /* 0x0000000000048947 */ /* 0x000fea0003800000 */
[----:B------:R-:W-:Y:S01]  /*18d0*/  BPT.TRAP 0x1 ;  /* 0x000000040000795c */ /* 0x000fe20000300000 */
.L_x_21:
[----:B------:R-:W-:-:S05]  /*18e0*/  IMAD.U32 R4, RZ, RZ, UR47 ;  /* 0x0000002fff047e24 */ /* 0x000fca000f8e00ff */
[----:B------:R-:W-:Y:S01]  /*18f0*/  ISETP.GE.AND P2, PT, R4, 0x1, PT ;  /* 0x000000010400780c */ /* 0x000fe20003f46270 */
[----:B-1----:R-:W-:-:S12]  /*1900*/  @P1 BRA `(.L_x_22) ;  /* 0x0000000000081947 */ /* 0x002fd80003800000 */
[----:B------:R-:W1:Y:S02]  /*1910*/  SYNCS.PHASECHK.TRANS64.TRYWAIT P1, [R3+URZ], R0 ;  /* 0x00000000030075a7 */ /* 0x000e64000802017f */
[----:B-1----:R-:W-:Y:S05]  /*1920*/  @!P1 BRA `(.L_x_23) ;  /* 0x000000a0008c9947 */ /* 0x002fea0003800000 */
.L_x_22:
[----:B------:R-:W-:Y:S05]  /*1930*/  WARPSYNC.ALL ;  /* 0x0000000000007948 */ /* 0x000fea0003800000 */
[----:B------:R-:W-:Y:S01]  /*1940*/  UIADD3 UR4, UR43, 0x100, URZ ;  /* 0x000001002b047890 */ /* 0x000fe2000fffe03f */
[----:B------:R-:W-:Y:S01]  /*1950*/  WARPGROUP.ARRIVE ;  /* 0x00000000000079c5 */ /* 0x000fe20000000000 */
[----:B------:R-:W-:Y:S02]  /*1960*/  UIADD3 UR5, UR43, 0x8100, URZ ;  /* 0x000081002b057890 */ /* 0x000fe4000fffe03f */
[----:B------:R-:W-:Y:S02]  /*1970*/  USHF.R.U32.HI UR4, URZ, 0x4, UR4 ;  /* 0x000000043f047899 */ /* 0x000fe40008011604 */
[----:B------:R-:W-:-:S02]  /*1980*/  USHF.R.U32.HI UR5, URZ, 0x4, UR5 ;  /* 0x000000043f057899 */ /* 0x000fc40008011605 */
[----:B------:R-:W-:Y:S02]  /*1990*/  ULOP3.LUT UR4, UR4, 0x3fff, URZ, 0xc0, !UPT ;  /* 0x00003fff04047892 */ /* 0x000fe4000f8ec03f */
[----:B------:R-:W-:Y:S02]  /*19a0*/  ULOP3.LUT UR5, UR5, 0x3fff, URZ, 0xc0, !UPT ;  /* 0x00003fff05057892 */ /* 0x000fe4000f8ec03f */
[----:B------:R-:W-:Y:S02]  /*19b0*/  ULOP3.LUT UR4, UR4, 0x10000, URZ, 0xfc, !UPT ;  /* 0x0001000004047892 */ /* 0x000fe4000f8efc3f */
[----:B------:R-:W-:Y:S02]  /*19c0*/  ULOP3.LUT UR5, UR5, 0x10000, URZ, 0xfc, !UPT ;  /* 0x0001000005057892 */ /* 0x000fe4000f8efc3f */
[----:B------:R-:W-:Y:S02]  /*19d0*/  ULEA UR7, UR44, UR4, 0xa ;  /* 0x000000042c077291 */ /* 0x000fe4000f8e503f */
[----:B------:R-:W-:Y:S01]  /*19e0*/  ULEA UR6, UR44, UR5, 0xc ;  /* 0x000000052c067291 */ /* 0x000fe2000f8e603f */
[----:B------:R-:W-:Y:S01]  /*19f0*/  UMOV UR9, 0x40000040 ;  /* 0x4000004000097882 */ /* 0x000fe20000000000 */
[----:B------:R-:W-:-:S03]  /*1a00*/  UMOV UR11, 0x40000040 ;  /* 0x40000040000b7882 */ /* 0x000fc60000000000 */
[----:B------:R-:W-:Y:S02]  /*1a10*/  UMOV UR8, UR7 ;  /* 0x0000000700087c82 */ /* 0x000fe40008000000 */
[----:B------:R-:W-:Y:S02]  /*1a20*/  UMOV UR10, UR6 ;  /* 0x00000006000a7c82 */ /* 0x000fe40008000000 */
[----:B------:R-:W-:Y:S01]  /*1a30*/  HGMMA.64x256x16.F32.BF16 R24, gdesc[UR8], RZ, !UPT, gsb0 ;  /* 0x03e00000081879f0 */ /* 0x000fe2000c0018ff */
[----:B------:R-:W-:Y:S02]  /*1a40*/  UIADD3 UR8, UR7, 0x2, URZ ;  /* 0x0000000207087890 */ /* 0x000fe4000fffe03f */
[----:B------:R-:W-:Y:S01]  /*1a50*/  UIADD3 UR10, UR6, 0x2, URZ ;  /* 0x00000002060a7890 */ /* 0x000fe2000fffe03f */
[----:B------:R-:W-:Y:S01]  /*1a60*/  UMOV UR9, 0x40000040 ;  /* 0x4000004000097882 */ /* 0x000fe20000000000 */
[----:B------:R-:W-:Y:S01]  /*1a70*/  UMOV UR11, 0x40000040 ;  /* 0x40000040000b7882 */ /* 0x000fe20000000000 */
[----:B------:R-:W-:-:S02]  /*1a80*/  WARPGROUP.DEPBAR.LE gsb0, 0x0 ;  /* 0x00008000000079c5 */ /* 0x000fc40000010000 */
[----:B------:R-:W-:-:S15]  /*1a90*/  WARPGROUP.ARRIVE ;  /* 0x00000000000079c5 */ /* 0x000fde0000000000 */
[----:B------:R-:W-:-:S05]  /*1aa0*/  NOP ;  /* 0x0000000000007918 */ /* 0x000fca0000000000 */
[----:B------:R-:W-:Y:S01]  /*1ab0*/  HGMMA.64x256x16.F32.BF16 R24, gdesc[UR8], R24, gsb0 ;  /* 0x03e00000081879f0 */ /* 0x000fe20008001818 */
[----:B------:R-:W-:Y:S02]  /*1ac0*/  UIADD3 UR8, UR7, 0x4, URZ ;  /* 0x0000000407087890 */ /* 0x000fe4000fffe03f */
[----:B------:R-:W-:Y:S01]  /*1ad0*/  UIADD3 UR10, UR6, 0x4, URZ ;  /* 0x00000004060a7890 */ /* 0x000fe2000fffe03f */
[----:B------:R-:W-:Y:S01]  /*1ae0*/  UMOV UR9, 0x40000040 ;  /* 0x4000004000097882 */ /* 0x000fe20000000000 */
[----:B------:R-:W-:Y:S01]  /*1af0*/  UMOV UR11, 0x40000040 ;  /* 0x40000040000b7882 */ /* 0x000fe20000000000 */
[----:B------:R-:W-:Y:S02]  /*1b00*/  WARPGROUP.DEPBAR.LE gsb0, 0x0 ;  /* 0x00008000000079c5 */ /* 0x000fe40000010000 */
        /* <DEDUP_REMOVED lines=42> */
[----:B------:R-:W-:Y:S03]  /*1db0*/  HGMMA.64x256x16.F32.BF16 R24, gdesc[UR8], R24, gsb0 ;  /* 0x03e00000081879f0 */ /* 0x000fe60008001818 */
[----:B------:R-:W-:Y:S02]  /*1dc0*/  WARPGROUP.DEPBAR.LE gsb0, 0x0 ;  /* 0x00008000000079c5 */ /* 0x000fe40000010000 */
[----:B------:R-:W-:Y:S05]  /*1dd0*/  @!P2 BRA `(.L_x_24) ;  /* 0x0000000400a4a947 */ /* 0x000fea0003800000 */
[----:B------:R-:W-:Y:S01]  /*1de0*/  UIADD3 UR6, UR44, 0x1, URZ ;  /* 0x000000012c067890 */ /* 0x000fe2000fffe03f */
[----:B01----:R-:W-:Y:S02]  /*1df0*/  IMAD.U32 R0, RZ, RZ, UR47 ;  /* 0x0000002fff007e24 */ /* 0x003fe4000f8e00ff */
[----:B------:R-:W-:Y:S01]  /*1e00*/  IMAD.U32 R3, RZ, RZ, UR44 ;  /* 0x0000002cff037e24 */ /* 0x000fe2000f8e00ff */
[----:B------:R-:W-:-:S04]  /*1e10*/  UISETP.NE.AND UP0, UPT, UR6, 0x2, UPT ;  /* 0x000000020600788c */ /* 0x000fc8000bf05270 */
[----:B------:R-:W-:Y:S02]  /*1e20*/  USEL UR7, URZ, 0x1, UP0 ;  /* 0x000000013f077887 */ /* 0x000fe40008000000 */
[----:B------:R-:W-:Y:S02]  /*1e30*/  USEL UR6, UR6, URZ, UP0 ;  /* 0x0000003f06067287 */ /* 0x000fe40008000000 */
[----:B------:R-:W-:-:S06]  /*1e40*/  ULOP3.LUT UR7, UR48, UR7, URZ, 0x3c, !UPT ;  /* 0x0000000730077292 */ /* 0x000fcc000f8e3c3f */
[----:B------:R-:W-:-:S07]  /*1e50*/  IMAD.U32 R6, RZ, RZ, UR7 ;  /* 0x00000007ff067e24 */ /* 0x000fce000f8e00ff */
.L_x_31:
[----:B------:R-:W-:Y:S05]  /*1e60*/  @!P0 BRA `(.L_x_25) ;  /* 0x0000000000048947 */ /* 0x000fea0003800000 */
[----:B------:R-:W-:Y:S01]  /*1e70*/  BPT.TRAP 0x1 ;  /* 0x000000040000795c */ /* 0x000fe20000300000 */
.L_x_25:
[----:B------:R-:W-:Y:S01]  /*1e80*/  ULEA UR7, UR6, UR43, 0x3 ;  /* 0x0000002b06077291 */ /* 0x000fe2000f8e183f */
[----:B------:R-:W-:-:S08]  /*1e90*/  SHF.L.U32 R4, R6, 0x1f, RZ ;  /* 0x0000001f06047819 */ /* 0x000fd000000006ff */
[----:B------:R0:W1:Y:S01]  /*1ea0*/  SYNCS.PHASECHK.TRANS64.TRYWAIT P1, [UR7], R4 ;  /* 0x00000004ff0075a7 */ /* 0x0000620008020147 */
[----:B------:R-:W-:Y:S05]  /*1eb0*/  @!P0 BRA `(.L_x_26) ;  /* 0x0000000000048947 */ /* 0x000fea0003800000 */
[----:B------:R-:W-:Y:S01]  /*1ec0*/  BPT.TRAP 0x1 ;  /* 0x000000040000795c */ /* 0x000fe20000300000 */
.L_x_26:
[----:B-1----:R-:W-:Y:S05]  /*1ed0*/  @P1 BRA `(.L_x_27) ;  /* 0x0000000000081947 */ /* 0x002fea0003800000 */
[----:B------:R-:W1:Y:S02]  /*1ee0*/  SYNCS.PHASECHK.TRANS64.TRYWAIT P1, [UR7], R4 ;  /* 0x00000004ff0075a7 */ /* 0x000e640008020147 */
[----:B-1----:R-:W-:Y:S05]  /*1ef0*/  @!P1 BRA `(.L_x_28) ;  /* 0x0000009c002c9947 */ /* 0x002fea0003800000 */
.L_x_27:
[----:B------:R-:W-:Y:S01]  /*1f00*/  ULEA UR12, UR6, UR4, 0xa ;  /* 0x00000004060c7291 */ /* 0x000fe2000f8e503f */
[----:B------:R-:W-:Y:S01]  /*1f10*/  WARPGROUP.ARRIVE ;  /* 0x00000000000079c5 */ /* 0x000fe20000000000 */
[----:B------:R-:W-:Y:S01]  /*1f20*/  ULEA UR7, UR6, UR5, 0xc ;  /* 0x0000000506077291 */ /* 0x000fe2000f8e603f */
[----:B------:R-:W-:Y:S01]  /*1f30*/  UMOV UR9, 0x40000040 ;  /* 0x4000004000097882 */ /* 0x000fe20000000000 */
[----:B------:R-:W-:-:S03]  /*1f40*/  UMOV UR11, 0x40000040 ;  /* 0x40000040000b7882 */ /* 0x000fc60000000000 */
[----:B------:R-:W-:Y:S02]  /*1f50*/  UMOV UR8, UR12 ;  /* 0x0000000c00087c82 */ /* 0x000fe40008000000 */
[----:B------:R-:W-:Y:S02]  /*1f60*/  UMOV UR10, UR7 ;  /* 0x00000007000a7c82 */ /* 0x000fe40008000000 */
[----:B------:R-:W-:Y:S01]  /*1f70*/  HGMMA.64x256x16.F32.BF16 R24, gdesc[UR8], R24, gsb0 ;  /* 0x03e00000081879f0 */ /* 0x000fe20008001818 */
        /* <DEDUP_REMOVED lines=58> */
[----:B------:R-:W-:Y:S01]  /*2320*/  BPT.TRAP 0x1 ;  /* 0x000000040000795c */ /* 0x000fe20000300000 */
.L_x_29:
[----:B------:R-:W-:Y:S01]  /*2330*/  ISETP.NE.AND P1, PT, R160, RZ, PT ;  /* 0x000000ffa000720c */ /* 0x000fe20003f25270 */
[----:B------:R-:W-:-:S12]  /*2340*/  UISETP.GT.U32.AND UP0, UPT, UR42, 0x1, UPT ;  /* 0x000000012a00788c */ /* 0x000fd8000bf04070 */
[----:B01----:R-:W-:-:S05]  /*2350*/  @P1 LEA R4, R3, UR43, 0x3 ;  /* 0x0000002b03041c11 */ /* 0x003fca000f8e18ff */
[----:B------:R-:W-:-:S05]  /*2360*/  @P1 VIADD R5, R4, 0x10 ;  /* 0x0000001004051836 */ /* 0x000fca0000000000 */
[----:B------:R-:W-:-:S04]  /*2370*/  @P1 PRMT R5, R152, 0x654, R5 ;  /* 0x0000065498051816 */ /* 0x000fc80000000005 */
[----:B------:R0:W-:Y:S01]  /*2380*/  @P1 SYNCS.ARRIVE.TRANS64.RED.A1T0 RZ, [R5+URZ], RZ ;  /* 0x000000ff05ff19a7 */ /* 0x0001e2000810043f */
[----:B------:R-:W-:-:S13]  /*2390*/  PLOP3.LUT P1, PT, PT, PT, UP0, 0x80, 0x0 ;  /* 0x000000000000781c */ /* 0x000fda0003f2f008 */
[----:B0-----:R-:W-:Y:S05]  /*23a0*/  @P1 BRA `(.L_x_30) ;  /* 0x0000000000041947 */ /* 0x001fea0003800000 */
[----:B------:R-:W-:Y:S01]  /*23b0*/  BPT.TRAP 0x1 ;  /* 0x000000040000795c */ /* 0x000fe20000300000 */
.L_x_30:
[----:B------:R-:W-:Y:S01]  /*23c0*/  UIADD3 UR6, UR6, 0x1, URZ ;  /* 0x0000000106067890 */ /* 0x000fe2000fffe03f */
[C---:B------:R-:W-:Y:S01]  /*23d0*/  ISETP.GT.AND P2, PT, R0.reuse, 0x1, PT ;  /* 0x000000010000780c */ /* 0x040fe20003f44270 */
[----:B------:R-:W-:Y:S02]  /*23e0*/  VIADD R3, R3, 0x1 ;  /* 0x0000000103037836 */ /* 0x000fe40000000000 */
[----:B------:R-:W-:Y:S01]  /*23f0*/  UISETP.NE.AND UP0, UPT, UR6, 0x2, UPT ;  /* 0x000000020600788c */ /* 0x000fe2000bf05270 */
[----:B------:R-:W-:Y:S02]  /*2400*/  VIADD R0, R0, 0xffffffff ;  /* 0xffffffff00007836 */ /* 0x000fe40000000000 */
[C---:B------:R-:W-:Y:S01]  /*2410*/  ISETP.NE.AND P1, PT, R3.reuse, 0x2, PT ;  /* 0x000000020300780c */ /* 0x040fe20003f25270 */
[----:B------:R-:W-:Y:S02]  /*2420*/  USEL UR7, URZ, 0x1, UP0 ;  /* 0x000000013f077887 */ /* 0x000fe40008000000 */
[----:B------:R-:W-:Y:S01]  /*2430*/  USEL UR6, UR6, URZ, UP0 ;  /* 0x0000003f06067287 */ /* 0x000fe20008000000 */
[----:B------:R-:W-:-:S03]  /*2440*/  SEL R3, R3, RZ, P1 ;  /* 0x000000ff03037207 */ /* 0x000fc60000800000 */
[----:B------:R-:W-:Y:S01]  /*2450*/  LOP3.LUT R6, R6, UR7, RZ, 0x3c, !PT ;  /* 0x0000000706067c12 */ /* 0x000fe2000f8e3cff */
[----:B------:R-:W-:Y:S07]  /*2460*/  @P2 BRA `(.L_x_31) ;  /* 0xfffffff8007c2947 */ /* 0x000fee000383ffff */
.L_x_24:
[----:B------:R-:W-:Y:S01]  /*2470*/  ULDC UR4, c[0x0][0x28c] ;  /* 0x0000a30000047ab9 */ /* 0x000fe20000000800 */
[----:B------:R2:W-:Y:S01]  /*2480*/  SYNCS.ARRIVE.TRANS64.A1T0 RZ, [R157+UR46], RZ ;  /* 0x000000ff9dff79a7 */ /* 0x0005e2000810002e */
[----:B------:R-:W-:-:S06]  /*2490*/  UISETP.GE.AND UP0, UPT, UR4, 0x1, UPT ;  /* 0x000000010400788c */ /* 0x000fcc000bf06270 */
[----:B------:R-:W-:-:S13]  /*24a0*/  PLOP3.LUT P1, PT, PT, PT, UP0, 0x80, 0x0 ;  /* 0x000000000000781c */ /* 0x000fda0003f2f008 */
[----:B--2---:R-:W-:Y:S05]  /*24b0*/  @!P1 BRA `(.L_x_32) ;  /* 0x0000000000409947 */ /* 0x004fea0003800000 */
[----:B------:R-:W-:Y:S05]  /*24c0*/  @!P0 BRA `(.L_x_33) ;  /* 0x0000000000048947 */ /* 0x000fea0003800000 */
[----:B------:R-:W-:Y:S01]  /*24d0*/  BPT.TRAP 0x1 ;  /* 0x000000040000795c */ /* 0x000fe20000300000 */
.L_x_33:
[----:B------:R-:W-:Y:S01]  /*24e0*/  ISETP.NE.AND P0, PT, R160, RZ, PT ;  /* 0x000000ffa000720c */ /* 0x000fe20003f05270 */
[----:B01----:R-:W-:-:S12]  /*24f0*/  IMAD.U32 R3, RZ, RZ, UR43 ;  /* 0x0000002bff037e24 */ /* 0x003fd8000f8e00ff */
[----:B------:R-:W-:-:S05]  /*2500*/  VOTEU.ANY UP0, P0 ;  /* 0x00000000003f7886 */ /* 0x000fca0000000100 */
[----:B------:R-:W-:Y:S02]  /*2510*/  @UP0 UIADD3 UR5, UR47, UR44, URZ ;  /* 0x0000002c2f050290 */ /* 0x000fe4000fffe03f */
[----:B------:R-:W-:-:S04]  /*2520*/  UISETP.GT.U32.AND UP0, UPT, UR42, 0x1, UPT ;  /* 0x000000012a00788c */ /* 0x000fc8000bf04070 */
[----:B------:R-:W-:-:S04]  /*2530*/  IMAD.U32 R0, RZ, RZ, UR5 ;  /* 0x00000005ff007e24 */ /* 0x000fc8000f8e00ff */
[----:B------:R-:W-:-:S05]  /*2540*/  @P0 IMAD.SHL.U32 R0, R0, 0x8, RZ ;  /* 0x0000000800000824 */ /* 0x000fca00078e00ff */
[----:B------:R-:W-:-:S04]  /*2550*/  @P0 LOP3.LUT R0, R0, 0x8, RZ, 0xc0, !PT ;  /* 0x0000000800000812 */ /* 0x000fc800078ec0ff */
[----:B------:R-:W-:-:S04]  /*2560*/  @P0 IADD3 R3, R3, 0x10, R0 ;  /* 0x0000001003030810 */ /* 0x000fc80007ffe000 */
[----:B------:R-:W-:-:S04]  /*2570*/  @P0 PRMT R3, R152, 0x654, R3 ;  /* 0x0000065498030816 */ /* 0x000fc80000000003 */
[----:B------:R2:W-:Y:S01]  /*2580*/  @P0 SYNCS.ARRIVE.TRANS64.RED.A1T0 RZ, [R3+URZ], RZ ;  /* 0x000000ff03ff09a7 */ /* 0x0005e2000810043f */
[----:B------:R-:W-:-:S13]  /*2590*/  PLOP3.LUT P0, PT, PT, PT, UP0, 0x80, 0x0 ;  /* 0x000000000000781c */ /* 0x000fda0003f0f008 */
[----:B--2---:R-:W-:Y:S05]  /*25a0*/  @P0 BRA `(.L_x_32) ;  /* 0x0000000000040947 */ /* 0x004fea0003800000 */
[----:B------:R-:W-:Y:S01]  /*25b0*/  BPT.TRAP 0x1 ;  /* 0x000000040000795c */ /* 0x000fe20000300000 */
.L_x_32:
[----:B01----:R-:W-:Y:S01]  /*25c0*/  SHF.L.U32 R3, R170, 0x1f, RZ ;  /* 0x0000001faa037819 */ /* 0x003fe200000006ff */
[----:B------:R-:W-:Y:S01]  /*25d0*/  ULEA UR6, UR37, UR44, 0x1 ;  /* 0x0000002c25067291 */ /* 0x000fe2000f8e083f */
[----:B------:R-:W0:Y:S01]  /*25e0*/  LDC R6, c[0x0][0x288] ;  /* 0x0000a200ff067b82 */ /* 0x000e220000000800 */
[----:B------:R-:W-:Y:S01]  /*25f0*/  UIADD3 UR4, UR4, 0xfe, URZ ;  /* 0x000000fe04047890 */ /* 0x000fe2000fffe03f */
[----:B------:R-:W-:Y:S01]  /*2600*/  IMAD.SHL.U32 R8, R153, 0x2, RZ ;  /* 0x0000000299087824 */ /* 0x000fe200078e00ff */
[----:B------:R-:W-:Y:S02]  /*2610*/  USHF.R.U32.HI UR5, URZ, 0x1, UR6 ;  /* 0x000000013f057899 */ /* 0x000fe40008011606 */
[----:B------:R-:W-:Y:S02]  /*2620*/  UISETP.GT.U32.AND UP0, UPT, UR6, 0x1, UPT ;  /* 0x000000010600788c */ /* 0x000fe4000bf04070 */
[----:B------:R-:W-:Y:S01]  /*2630*/  ULOP3.LUT UR5, UR5, 0x1, URZ, 0xc0, !UPT ;  /* 0x0000000105057892 */ /* 0x000fe2000f8ec03f */
[----:B------:R-:W1:Y:S01]  /*2640*/  SYNCS.PHASECHK.TRANS64.TRYWAIT P0, [R156+UR45+0x10], R3 ;  /* 0x000010039c0075a7 */ /* 0x000e62000800016d */
[----:B------:R-:W-:Y:S01]  /*2650*/  UISETP.LT.U32.AND UP0, UPT, UR4, 0xff, UP0 ;  /* 0x000000ff0400788c */ /* 0x000fe20008701070 */
[----:B------:R-:W-:Y:S01]  /*2660*/  SHF.R.S32.HI R9, RZ, 0x1f, R8 ;  /* 0x0000001fff097819 */ /* 0x000fe20000011408 */
[----:B------:R-:W-:-:S02]  /*2670*/  UISETP.NE.U32.AND UP1, UPT, UR5, 0x1, UPT ;  /* 0x000000010500788c */ /* 0x000fc4000bf25070 */
[----:B------:R-:W-:Y:S02]  /*2680*/  USEL UR5, URZ, 0x1, !UP0 ;  /* 0x000000013f057887 */ /* 0x000fe4000c000000 */
[----:B------:R-:W-:-:S04]  /*2690*/  UISETP.GT.U32.AND UP1, UPT, UR4, 0xfe, !UP1 ;  /* 0x000000fe0400788c */ /* 0x000fc8000cf24070 */
[----:B------:R-:W-:-:S04]  /*26a0*/  USEL UR4, URZ, 0x1, !UP1 ;  /* 0x000000013f047887 */ /* 0x000fc8000c800000 */
[----:B------:R-:W-:Y:S01]  /*26b0*/  ULOP3.LUT UR48, UR4, UR48, UR5, 0x96, !UPT ;  /* 0x0000003004307292 */ /* 0x000fe2000f8e9605 */
[----:B01----:R-:W-:Y:S11]  /*26c0*/  @!P0 BRA `(.L_x_34) ;  /* 0x0000009400508947 */ /* 0x003ff60003800000 */
.L_x_314:
[----:B------:R-:W-:Y:S01]  /*26d0*/  IMAD.SHL.U32 R4, R18, 0x40, RZ ;  /* 0x0000004012047824 */ /* 0x000fe200078e00ff */
[----:B------:R-:W-:Y:S01]  /*26e0*/  ULDC UR6, c[0x0][0x284] ;  /* 0x0000a10000067ab9 */ /* 0x000fe20000000800 */
[----:B------:R-:W-:Y:S01]  /*26f0*/  IMAD.SHL.U32 R12, R2, 0x100, RZ ;  /* 0x00000100020c7824 */ /* 0x000fe200078e00ff */
[----:B------:R-:W-:Y:S01]  /*2700*/  SHF.R.S32.HI R7, RZ, 0x1f, R19 ;  /* 0x0000001fff077819 */ /* 0x000fe20000011413 */
[----:B------:R-:W-:Y:S01]  /*2710*/  ULDC.64 UR4, c[0x0][0x5d0] ;  /* 0x0001740000047ab9 */ /* 0x000fe20000000a00 */
[----:B------:R-:W-:Y:S01]  /*2720*/  ISETP.GE.AND P0, PT, R4, UR6, PT ;  /* 0x0000000604007c0c */ /* 0x000fe2000bf06270 */
[----:B0-----:R-:W-:Y:S01]  /*2730*/  IMAD.WIDE.U32 R2, R19, UR4, R8 ;  /* 0x0000000413027c25 */ /* 0x001fe2000f8e0008 */
[----:B------:R-:W-:Y:S01]  /*2740*/  SHF.R.S32.HI R13, RZ, 0x1f, R12 ;  /* 0x0000001fff0d7819 */ /* 0x000fe2000001140c */
[----:B------:R-:W-:Y:S01]  /*2750*/  ULOP3.LUT UR44, UR44, 0x1, URZ, 0xc0, !UPT ;  /* 0x000000012c2c7892 */ /* 0x000fe2000f8ec03f */
[C---:B------:R-:W-:Y:S01]  /*2760*/  ISETP.GE.OR P0, PT, R12.reuse, R6, P0 ;  /* 0x000000060c00720c */ /* 0x040fe20000706670 */
[----:B------:R-:W-:Y:S01]  /*2770*/  IMAD R0, R7, UR4, RZ ;  /* 0x0000000407007c24 */ /* 0x000fe2000f8e02ff */
[----:B------:R-:W-:-:S03]  /*2780*/  IADD3 R2, P1, R12, R2, RZ ;  /* 0x000000020c027210 */ /* 0x000fc60007f3e0ff */
[----:B------:R-:W-:-:S05]  /*2790*/  IMAD R5, R19, UR5, R0 ;  /* 0x0000000513057c24 */ /* 0x000fca000f8e0200 */
[----:B------:R-:W-:-:S03]  /*27a0*/  IADD3.X R3, R13, R3, R5, P1, !PT ;  /* 0x000000030d037210 */ /* 0x000fc60000ffe405 */
[----:B------:R-:W-:Y:S05]  /*27b0*/  @P0 BRA `(.L_x_35) ;  /* 0x0000007c00040947 */ /* 0x000fea0003800000 */
[----:B------:R-:W0:Y:S01]  /*27c0*/  LDC.64 R10, c[0x0][0x5c8] ;  /* 0x00017200ff0a7b82 */ /* 0x000e220000000a00 */
[----:B-----5:R-:W-:Y:S01]  /*27d0*/  FSETP.NEU.AND P0, PT, R22, RZ, PT ;  /* 0x000000ff1600720b */ /* 0x020fe20003f0d000 */
[----:B------:R-:W-:Y:S01]  /*27e0*/  IMAD R5, R153, -0x2, R6 ;  /* 0xfffffffe99057824 */ /* 0x000fe200078e0206 */
[----:B------:R-:W-:Y:S01]  /*27f0*/  BSSY B0, `(.L_x_35) ;  /* 0x00007bd000007945 */ /* 0x000fe20003800000 */
[----:B------:R-:W-:-:S04]  /*2800*/  IMAD.WIDE R162, R18, 0x40, R154 ;  /* 0x0000004012a27825 */ /* 0x000fc800078e029a */
[----:B------:R-:W-:Y:S02]  /*2810*/  IMAD.IADD R0, R5, 0x1, -R12 ;  /* 0x0000000105007824 */ /* 0x000fe400078e0a0c */
[----:B------:R-:W-:-:S03]  /*2820*/  IMAD.IADD R4, R161, 0x1, -R4 ;  /* 0x00000001a1047824 */ /* 0x000fc600078e0a04 */
[----:B------:R-:W-:-:S04]  /*2830*/  ISETP.GT.AND P2, PT, R0, RZ, PT ;  /* 0x000000ff0000720c */ /* 0x000fc80003f44270 */
[----:B------:R-:W-:Y:S01]  /*2840*/  ISETP.GT.AND P1, PT, R4, RZ, P2 ;  /* 0x000000ff0400720c */ /* 0x000fe20001724270 */
[-C--:B0-----:R-:W-:Y:S02]  /*2850*/  IMAD R5, R163, R10.reuse, RZ ;  /* 0x0000000aa3057224 */ /* 0x081fe400078e02ff */
[----:B------:R-:W-:-:S04]  /*2860*/  IMAD.WIDE.U32 R172, R162, R10, R2 ;  /* 0x0000000aa2ac7225 */ /* 0x000fc800078e0002 */
[----:B------:R-:W-:-:S04]  /*2870*/  IMAD R5, R162, R11, R5 ;  /* 0x0000000ba2057224 */ /* 0x000fc800078e0205 */
[----:B------:R-:W-:Y:S01]  /*2880*/  IMAD.IADD R175, R173, 0x1, R5 ;  /* 0x00000001adaf7824 */ /* 0x000fe200078e0205 */
[----:B------:R-:W-:Y:S06]  /*2890*/  @!P0 BRA `(.L_x_36) ;  /* 0x0000005400a08947 */ /* 0x000fec0003800000 */
[----:B------:R-:W0:Y:S01]  /*28a0*/  LDC.64 R20, c[0x0][0x5b8] ;  /* 0x00016e00ff147b82 */ /* 0x000e220000000a00 */
[----:B------:R-:W-:-:S07]  /*28b0*/  ULDC.64 UR4, c[0x0][0x5c0] ;  /* 0x0001700000047ab9 */ /* 0x000fce0000000a00 */
[----:B------:R-:W1:Y:S08]  /*28c0*/  LDC.64 R166, c[0x0][0x5b0] ;  /* 0x00016c00ffa67b82 */ /* 0x000e700000000a00 */
[----:B------:R-:W2:Y:S01]  /*28d0*/  LDC.64 R14, c[0x0][0x5a8] ;  /* 0x00016a00ff0e7b82 */ /* 0x000ea20000000a00 */
[-C--:B0-----:R-:W-:Y:S02]  /*28e0*/  IMAD R6, R7, R20.reuse, RZ ;  /* 0x0000001407067224 */ /* 0x081fe400078e02ff */
[----:B------:R-:W-:-:S04]  /*28f0*/  IMAD.WIDE.U32 R2, R19, R20, R8 ;  /* 0x0000001413027225 */ /* 0x000fc800078e0008 */
[----:B------:R-:W-:Y:S01]  /*2900*/  IMAD R171, R19, R21, R6 ;  /* 0x0000001513ab7224 */ /* 0x000fe200078e0206 */
[----:B------:R-:W-:Y:S01]  /*2910*/  IADD3 R164, P0, R12, R2, RZ ;  /* 0x000000020ca47210 */ /* 0x000fe20007f1e0ff */
[----:B-1----:R-:W-:-:S03]  /*2920*/  IMAD R2, R163, R166, RZ ;  /* 0x000000a6a3027224 */ /* 0x002fc600078e02ff */
[----:B------:R-:W-:Y:S01]  /*2930*/  IADD3.X R165, R13, R3, R171, P0, !PT ;  /* 0x000000030da57210 */ /* 0x000fe200007fe4ab */
[C---:B------:R-:W-:Y:S02]  /*2940*/  IMAD R173, R162.reuse, R167, R2 ;  /* 0x000000a7a2ad7224 */ /* 0x040fe400078e0202 */
[----:B------:R-:W-:-:S04]  /*2950*/  IMAD.WIDE.U32 R2, R162, R166, R164 ;  /* 0x000000a6a2027225 */ /* 0x000fc800078e00a4 */
[----:B------:R-:W-:Y:S01]  /*2960*/  IMAD.IADD R3, R3, 0x1, R173 ;  /* 0x0000000103037824 */ /* 0x000fe200078e02ad */
[----:B--2---:R-:W-:-:S04]  /*2970*/  LEA R6, P0, R2, R14, 0x1 ;  /* 0x0000000e02067211 */ /* 0x004fc800078008ff */
[----:B------:R-:W-:-:S05]  /*2980*/  LEA.HI.X R7, R2, R15, R3, 0x1, P0 ;  /* 0x0000000f02077211 */ /* 0x000fca00000f0c03 */
[----:B------:R0:W2:Y:S01]  /*2990*/  @P1 LDG.E.LTC128B.U16 R5, desc[UR50][R6.64] ;  /* 0x0000003206051981 */ /* 0x0000a2000c1e1520 */
[----:B------:R-:W-:Y:S01]  /*29a0*/  IMAD.WIDE.U32 R2, R162, R166, R12 ;  /* 0x000000a6a2027225 */ /* 0x000fe200078e000c */
[----:B------:R-:W-:Y:S02]  /*29b0*/  BSSY B1, `(.L_x_37) ;  /* 0x0000014000017945 */ /* 0x000fe40003800000 */
[----:B------:R-:W-:-:S04]  /*29c0*/  IADD3 R168, P0, R8, R2, RZ ;  /* 0x0000000208a87210 */ /* 0x000fc80007f1e0ff */
[----:B------:R-:W-:Y:S02]  /*29d0*/  IADD3.X R169, R9, R173, R3, P0, !PT ;  /* 0x000000ad09a97210 */ /* 0x000fe400007fe403 */
[----:B------:R-:W-:Y:S01]  /*29e0*/  LEA R2, P0, R172, UR4, 0x1 ;  /* 0x00000004ac027c11 */ /* 0x000fe2000f8008ff */
[----:B------:R-:W-:-:S03]  /*29f0*/  IMAD.WIDE.U32 R168, R19, R20, R168 ;  /* 0x0000001413a87225 */ /* 0x000fc600078e00a8 */
[----:B------:R-:W-:Y:S02]  /*2a00*/  LEA.HI.X R3, R172, UR5, R175, 0x1, P0 ;  /* 0x00000005ac037c11 */ /* 0x000fe400080f0caf */
[----:B------:R-:W-:Y:S01]  /*2a10*/  ISETP.GT.AND P0, PT, R0, 0x1, PT ;  /* 0x000000010000780c */ /* 0x000fe20003f04270 */
[----:B0-----:R-:W-:Y:S01]  /*2a20*/  IMAD.IADD R7, R171, 0x1, R169 ;  /* 0x00000001ab077824 */ /* 0x001fe200078e02a9 */
[----:B------:R-:W-:Y:S02]  /*2a30*/  LEA R6, P4, R168, R14, 0x1 ;  /* 0x0000000ea8067211 */ /* 0x000fe400078808ff */
[----:B------:R-:W-:Y:S02]  /*2a40*/  ISETP.GT.AND P3, PT, R4, RZ, P0 ;  /* 0x000000ff0400720c */ /* 0x000fe40000764270 */
[----:B------:R-:W-:Y:S01]  /*2a50*/  LEA.HI.X R7, R168, R15, R7, 0x1, P4 ;  /* 0x0000000fa8077211 */ /* 0x000fe200020f0c07 */
[C---:B------:R-:W-:Y:S01]  /*2a60*/  IMAD.SHL.U32 R168, R166.reuse, 0x8, RZ ;  /* 0x00000008a6a87824 */ /* 0x040fe200078e00ff */
[----:B------:R-:W-:Y:S01]  /*2a70*/  SHF.L.U64.HI R169, R166, 0x3, R167 ;  /* 0x00000003a6a97819 */ /* 0x000fe200000102a7 */
[----:B--2---:R-:W-:-:S04]  /*2a80*/  IMAD.U32 R21, R5, 0x10000, RZ ;  /* 0x0001000005157824 */ /* 0x004fc800078e00ff */
[----:B------:R-:W-:-:S04]  /*2a90*/  FMUL R21, R21, R22 ;  /* 0x0000001615157220 */ /* 0x000fc80000400000 */
[----:B------:R-:W-:-:S05]  /*2aa0*/  FFMA R21, R24, R23, R21 ;  /* 0x0000001718157223 */ /* 0x000fca0000000015 */
[----:B------:R-:W-:-:S05]  /*2ab0*/  F2FP.BF16.F32.PACK_AB R21, RZ, R21 ;  /* 0x00000015ff15723e */ /* 0x000fca00000010ff */
[----:B------:R0:W-:Y:S01]  /*2ac0*/  @P1 STG.E.U16 desc[UR50][R2.64], R21 ;  /* 0x0000001502001986 */ /* 0x0001e2000c101532 */
[----:B------:R-:W-:Y:S05]  /*2ad0*/  @!P3 BRA `(.L_x_38) ;  /* 0x000000000004b947 */ /* 0x000fea0003800000 */
[----:B------:R1:W5:Y:S02]  /*2ae0*/  LDG.E.LTC128B.U16 R5, desc[UR50][R6.64+0x2] ;  /* 0x0000023206057981 */ /* 0x000364000c1e1520 */
.L_x_38:
[----:B------:R-:W-:Y:S05]  /*2af0*/  BSYNC B1 ;  /* 0x0000000000017941 */ /* 0x000fea0003800000 */
.L_x_37:
[----:B0----5:R-:W-:Y:S01]  /*2b00*/  IMAD.U32 R21, R5, 0x10000, RZ ;  /* 0x0001000005157824 */ /* 0x021fe200078e00ff */
[----:B------:R-:W-:Y:S01]  /*2b10*/  ISETP.GT.AND P2, PT, R4, 0x8, P2 ;  /* 0x000000080400780c */ /* 0x000fe20001744270 */
[----:B------:R-:W-:-:S04]  /*2b20*/  IMAD.WIDE.U32 R168, R162, R166, R168 ;  /* 0x000000a6a2a87225 */ /* 0x000fc800078e00a8 */
[----:B------:R-:W-:Y:S01]  /*2b30*/  FMUL R18, R21, R22 ;  /* 0x0000001615127220 */ /* 0x000fe20000400000 */
[----:B------:R-:W-:Y:S01]  /*2b40*/  IMAD.IADD R173, R173, 0x1, R169 ;  /* 0x00000001adad7824 */ /* 0x000fe200078e02a9 */
[----:B------:R-:W-:Y:S02]  /*2b50*/  IADD3 R21, P1, R164, R168, RZ ;  /* 0x000000a8a4157210 */ /* 0x000fe40007f3e0ff */
[----:B------:R-:W-:-:S03]  /*2b60*/  FFMA R18, R25, R23, R18 ;  /* 0x0000001719127223 */ /* 0x000fc60000000012 */
[----:B------:R-:W-:Y:S01]  /*2b70*/  IMAD.X R164, R173, 0x1, R165, P1 ;  /* 0x00000001ada47824 */ /* 0x000fe200008e06a5 */
[C---:B------:R-:W-:Y:S02]  /*2b80*/  LEA R24, P1, R21.reuse, R14, 0x1 ;  /* 0x0000000e15187211 */ /* 0x040fe400078208ff */
[----:B------:R-:W-:Y:S02]  /*2b90*/  F2FP.BF16.F32.PACK_AB R18, RZ, R18 ;  /* 0x00000012ff12723e */ /* 0x000fe400000010ff */
[----:B------:R-:W-:Y:S02]  /*2ba0*/  LEA.HI.X R25, R21, R15, R164, 0x1, P1 ;  /* 0x0000000f15197211 */ /* 0x000fe400008f0ca4 */
[----:B------:R-:W-:Y:S02]  /*2bb0*/  PRMT R21, R18, 0x7610, R21 ;  /* 0x0000761012157816 */ /* 0x000fe40000000015 */
[----:B------:R-:W-:-:S03]  /*2bc0*/  PRMT R18, R5, 0x7610, R18 ;  /* 0x0000761005127816 */ /* 0x000fc60000000012 */
[----:B------:R0:W-:Y:S04]  /*2bd0*/  @P3 STG.E.U16 desc[UR50][R2.64+0x2], R21 ;  /* 0x0000021502003986 */ /* 0x0001e8000c101532 */
[----:B------:R-:W2:Y:S01]  /*2be0*/  @P2 LDG.E.LTC128B.U16 R18, desc[UR50][R24.64] ;  /* 0x0000003218122981 */ /* 0x000ea2000c1e1520 */
[----:B------:R-:W-:Y:S01]  /*2bf0*/  IADD3 R8, P1, P3, R8, R168, R12 ;  /* 0x000000a808087210 */ /* 0x000fe20007b3e00c */
[----:B------:R-:W-:Y:S01]  /*2c00*/  BSSY B1, `(.L_x_39) ;  /* 0x0000011000017945 */ /* 0x000fe20003800000 */
[C---:B------:R-:W-:Y:S02]  /*2c10*/  SHF.L.U64.HI R11, R10.reuse, 0x4, R11 ;  /* 0x000000040a0b7819 */ /* 0x040fe4000001020b */
[----:B------:R-:W-:Y:S02]  /*2c20*/  IADD3.X R9, R9, R173, R13, P1, P3 ;  /* 0x000000ad09097210 */ /* 0x000fe40000fe640d */
[----:B------:R-:W-:-:S02]  /*2c30*/  LEA R10, P1, R10, R2, 0x4 ;  /* 0x000000020a0a7211 */ /* 0x000fc400078220ff */
[----:B------:R-:W-:Y:S01]  /*2c40*/  ISETP.GT.AND P0, PT, R4, 0x8, P0 ;  /* 0x000000080400780c */ /* 0x000fe20000704270 */
[----:B0-----:R-:W-:-:S04]  /*2c50*/  IMAD.WIDE.U32 R20, R19, R20, R8 ;  /* 0x0000001413147225 */ /* 0x001fc800078e0008 */
[----:B------:R-:W-:Y:S01]  /*2c60*/  IMAD.X R11, R11, 0x1, R3, P1 ;  /* 0x000000010b0b7824 */ /* 0x000fe200008e0603 */
[----:B------:R-:W-:Y:S01]  /*2c70*/  LEA R8, P3, R20, R14, 0x1 ;  /* 0x0000000e14087211 */ /* 0x000fe200078608ff */
[----:B------:R-:W-:-:S05]  /*2c80*/  IMAD.IADD R9, R171, 0x1, R21 ;  /* 0x00000001ab097824 */ /* 0x000fca00078e0215 */
[----:B------:R-:W-:Y:S01]  /*2c90*/  LEA.HI.X R9, R20, R15, R9, 0x1, P3 ;  /* 0x0000000f14097211 */ /* 0x000fe200018f0c09 */
[----:B--2---:R-:W-:-:S04]  /*2ca0*/  IMAD.U32 R5, R18, 0x10000, RZ ;  /* 0x0001000012057824 */ /* 0x004fc800078e00ff */
[----:B------:R-:W-:-:S04]  /*2cb0*/  FMUL R5, R5, R22 ;  /* 0x0000001605057220 */ /* 0x000fc80000400000 */
[----:B------:R-:W-:-:S05]  /*2cc0*/  FFMA R5, R26, R23, R5 ;  /* 0x000000171a057223 */ /* 0x000fca0000000005 */
[----:B------:R-:W-:-:S05]  /*2cd0*/  F2FP.BF16.F32.PACK_AB R5, RZ, R5 ;  /* 0x00000005ff05723e */ /* 0x000fca00000010ff */
[----:B------:R0:W-:Y:S01]  /*2ce0*/  @P2 STG.E.U16 desc[UR50][R10.64], R5 ;  /* 0x000000050a002986 */ /* 0x0001e2000c101532 */
[----:B------:R-:W-:Y:S05]  /*2cf0*/  @!P0 BRA `(.L_x_40) ;  /* 0x0000000000048947 */ /* 0x000fea0003800000 */
[----:B------:R2:W5:Y:S02]  /*2d00*/  LDG.E.LTC128B.U16 R18, desc[UR50][R8.64+0x2] ;  /* 0x0000023208127981 */ /* 0x000564000c1e1520 */
.L_x_40:
[----:B------:R-:W-:Y:S05]  /*2d10*/  BSYNC B1 ;  /* 0x0000000000017941 */ /* 0x000fea0003800000 */
.L_x_39:
[----:B0----5:R-:W-:Y:S01]  /*2d20*/  IMAD.U32 R5, R18, 0x10000, RZ ;  /* 0x0001000012057824 */ /* 0x021fe200078e00ff */
[----:B------:R-:W-:Y:S01]  /*2d30*/  ISETP.GT.AND P1, PT, R0, 0x8, PT ;  /* 0x000000080000780c */ /* 0x000fe20003f24270 */
[----:B------:R-:W-:Y:S02]  /*2d40*/  BSSY B1, `(.L_x_41) ;  /* 0x0000008000017945 */ /* 0x000fe40003800000 */
[----:B------:R-:W-:Y:S01]  /*2d50*/  FMUL R12, R5, R22 ;  /* 0x00000016050c7220 */ /* 0x000fe20000400000 */
[----:B------:R-:W-:-:S03]  /*2d60*/  ISETP.GT.AND P2, PT, R4, RZ, P1 ;  /* 0x000000ff0400720c */ /* 0x000fc60000f44270 */
[----:B------:R-:W-:-:S05]  /*2d70*/  FFMA R12, R27, R23, R12 ;  /* 0x000000171b0c7223 */ /* 0x000fca000000000c */
[----:B------:R-:W-:-:S05]  /*2d80*/  F2FP.BF16.F32.PACK_AB R12, RZ, R12 ;  /* 0x0000000cff0c723e */ /* 0x000fca00000010ff */
[----:B------:R0:W-:Y:S01]  /*2d90*/  @P0 STG.E.U16 desc[UR50][R10.64+0x2], R12 ;  /* 0x0000020c0a000986 */ /* 0x0001e2000c101532 */
[----:B------:R-:W-:Y:S05]  /*2da0*/  @!P2 BRA `(.L_x_42) ;  /* 0x000000000004a947 */ /* 0x000fea0003800000 */
[----:B------:R3:W5:Y:S02]  /*2db0*/  LDG.E.LTC128B.U16 R18, desc[UR50][R6.64+0x10] ;  /* 0x0000103206127981 */ /* 0x000764000c1e1520 */
.L_x_42:
[----:B------:R-:W-:Y:S05]  /*2dc0*/  BSYNC B1 ;  /* 0x0000000000017941 */ /* 0x000fea0003800000 */
.L_x_41:
[----:B-----5:R-:W-:Y:S01]  /*2dd0*/  IMAD.U32 R5, R18, 0x10000, RZ ;  /* 0x0001000012057824 */ /* 0x020fe200078e00ff */
        /* <DEDUP_REMOVED lines=9> */
.L_x_44:
[----:B------:R-:W-:Y:S05]  /*2e70*/  BSYNC B1 ;  /* 0x0000000000017941 */ /* 0x000fea0003800000 */
.L_x_43:
[----:B----45:R-:W-:Y:S01]  /*2e80*/  IMAD.U32 R5, R18, 0x10000, RZ ;  /* 0x0001000012057824 */ /* 0x030fe200078e00ff */
[----:B------:R-:W-:Y:S01]  /*2e90*/  ISETP.GT.AND P1, PT, R4, 0x8, P1 ;  /* 0x000000080400780c */ /* 0x000fe20000f24270 */
[----:B------:R-:W-:Y:S02]  /*2ea0*/  BSSY B1, `(.L_x_45) ;  /* 0x0000007000017945 */ /* 0x000fe40003800000 */
[----:B0-----:R-:W-:-:S04]  /*2eb0*/  FMUL R12, R5, R22 ;  /* 0x00000016050c7220 */ /* 0x001fc80000400000 */
[----:B------:R-:W-:-:S05]  /*2ec0*/  FFMA R12, R29, R23, R12 ;  /* 0x000000171d0c7223 */ /* 0x000fca000000000c */
[----:B------:R-:W-:-:S05]  /*2ed0*/  F2FP.BF16.F32.PACK_AB R12, RZ, R12 ;  /* 0x0000000cff0c723e */ /* 0x000fca00000010ff */
[----:B------:R0:W-:Y:S01]  /*2ee0*/  @P3 STG.E.U16 desc[UR50][R2.64+0x12], R12 ;  /* 0x0000120c02003986 */ /* 0x0001e2000c101532 */
[----:B------:R-:W-:Y:S05]  /*2ef0*/  @!P1 BRA `(.L_x_46) ;  /* 0x0000000000049947 */ /* 0x000fea0003800000 */
[----:B------:R4:W5:Y:S02]  /*2f00*/  LDG.E.LTC128B.U16 R18, desc[UR50][R8.64+0x10] ;  /* 0x0000103208127981 */ /* 0x000964000c1e1520 */
.L_x_46:
[----:B------:R-:W-:Y:S05]  /*2f10*/  BSYNC B1 ;  /* 0x0000000000017941 */ /* 0x000fea0003800000 */
.L_x_45:
[----:B-----5:R-:W-:Y:S01]  /*2f20*/  IMAD.U32 R5, R18, 0x10000, RZ ;  /* 0x0001000012057824 */ /* 0x020fe200078e00ff */
[----:B------:R-:W-:Y:S01]  /*2f30*/  ISETP.GT.AND P0, PT, R4, 0x8, P0 ;  /* 0x000000080400780c */ /* 0x000fe20000704270 */
[----:B------:R-:W-:Y:S02]  /*2f40*/  BSSY B1, `(.L_x_47) ;  /* 0x0000007000017945 */ /* 0x000fe40003800000 */
[----:B------:R-:W-:-:S04]  /*2f50*/  FMUL R5, R5, R22 ;  /* 0x0000001605057220 */ /* 0x000fc80000400000 */
[----:B------:R-:W-:-:S05]  /*2f60*/  FFMA R5, R30, R23, R5 ;  /* 0x000000171e057223 */ /* 0x000fca0000000005 */
[----:B------:R-:W-:-:S05]  /*2f70*/  F2FP.BF16.F32.PACK_AB R5, RZ, R5 ;  /* 0x00000005ff05723e */ /* 0x000fca00000010ff */
[----:B------:R0:W-:Y:S01]  /*2f80*/  @P1 STG.E.U16 desc[UR50][R10.64+0x10], R5 ;  /* 0x000010050a001986 */ /* 0x0001e2000c101532 */
[----:B------:R-:W-:Y:S05]  /*2f90*/  @!P0 BRA `(.L_x_48) ;  /* 0x0000000000048947 */ /* 0x000fea0003800000 */
[----:B------:R0:W5:Y:S02]  /*2fa0*/  LDG.E.LTC128B.U16 R18, desc[UR50][R8.64+0x12] ;  /* 0x0000123208127981 */ /* 0x000164000c1e1520 */
.L_x_48:
[----:B------:R-:W-:Y:S05]  /*2fb0*/  BSYNC B1 ;  /* 0x0000000000017941 */ /* 0x000fea0003800000 */
.L_x_47:
        /* <DEDUP_REMOVED lines=10> */
.L_x_50:
[----:B------:R-:W-:Y:S05]  /*3060*/  BSYNC B1 ;  /* 0x0000000000017941 */ /* 0x000fea0003800000 */
.L_x_49:
        /* <DEDUP_REMOVED lines=10> */
.L_x_52:
[----:B------:R-:W-:Y:S05]  /*3110*/  BSYNC B1 ;  /* 0x0000000000017941 */ /* 0x000fea0003800000 */
.L_x_51:
[----:B0----5:R-:W-:Y:S01]  /*3120*/  IMAD.U32 R5, R18, 0x10000, RZ ;  /* 0x0001000012057824 */ /* 0x021fe200078e00ff */
        /* <DEDUP_REMOVED lines=8> */
.L_x_54:
[----:B------:R-:W-:Y:S05]  /*31b0*/  BSYNC B1 ;  /* 0x0000000000017941 */ /* 0x000fea0003800000 */
.L_x_53:
        /* <DEDUP_REMOVED lines=9> */
.L_x_56:
[----:B------:R-:W-:Y:S05]  /*3250*/  BSYNC B1 ;  /* 0x0000000000017941 */ /* 0x000fea0003800000 */
.L_x_55:
        /* <DEDUP_REMOVED lines=10> */
.L_x_58:
[----:B------:R-:W-:Y:S05]  /*3300*/  BSYNC B1 ;  /* 0x0000000000017941 */ /* 0x000fea0003800000 */
.L_x_57:
        /* <DEDUP_REMOVED lines=10> */
.L_x_60:
[----:B------:R-:W-:Y:S05]  /*33b0*/  BSYNC B1 ;  /* 0x0000000000017941 */ /* 0x000fea0003800000 */
.L_x_59:
        /* <DEDUP_REMOVED lines=9> */
.L_x_62:
[----:B------:R-:W-:Y:S05]  /*3450*/  BSYNC B1 ;  /* 0x0000000000017941 */ /* 0x000fea0003800000 */
.L_x_61:
        /* <DEDUP_REMOVED lines=9> */
.L_x_64:
[----:B------:R-:W-:Y:S05]  /*34f0*/  BSYNC B1 ;  /* 0x0000000000017941 */ /* 0x000fea0003800000 */
.L_x_63:
        /* <DEDUP_REMOVED lines=10> */
.L_x_66:
[----:B------:R-:W-:Y:S05]  /*35a0*/  BSYNC B1 ;  /* 0x0000000000017941 */ /* 0x000fea0003800000 */
.L_x_65:
        /* <DEDUP_REMOVED lines=10> */
.L_x_68:
[----:B------:R-:W-:Y:S05]  /*3650*/  BSYNC B1 ;  /* 0x0000000000017941 */ /* 0x000fea0003800000 */
.L_x_67:
        /* <DEDUP_REMOVED lines=9> */
.L_x_70:
[----:B------:R-:W-:Y:S05]  /*36f0*/  BSYNC B1 ;  /* 0x0000000000017941 */ /* 0x000fea0003800000 */
.L_x_69:
        /* <DEDUP_REMOVED lines=9> */
.L_x_72:
[----:B------:R-:W-:Y:S05]  /*3790*/  BSYNC B1 ;  /* 0x0000000000017941 */ /* 0x000fea0003800000 */
.L_x_71:
        /* <DEDUP_REMOVED lines=10> */
.L_x_74:
[----:B------:R-:W-:Y:S05]  /*3840*/  BSYNC B1 ;  /* 0x0000000000017941 */ /* 0x000fea0003800000 */
.L_x_73:
        /* <DEDUP_REMOVED lines=10> */
.L_x_76:
[----:B------:R-:W-:Y:S05]  /*38f0*/  BSYNC B1 ;  /* 0x0000000000017941 */ /* 0x000fea0003800000 */
.L_x_75:
        /* <DEDUP_REMOVED lines=9> */
.L_x_78:
[----:B------:R-:W-:Y:S05]  /*3990*/  BSYNC B1 ;  /* 0x0000000000017941 */ /* 0x000fea0003800000 */
.L_x_77:
        /* <DEDUP_REMOVED lines=9> */
.L_x_80:
[----:B------:R-:W-:Y:S05]  /*3a30*/  BSYNC B1 ;  /* 0x0000000000017941 */ /* 0x000fea0003800000 */
.L_x_79:
        /* <DEDUP_REMOVED lines=10> */
.L_x_82:
[----:B------:R-:W-:Y:S05]  /*3ae0*/  BSYNC B1 ;  /* 0x0000000000017941 */ /* 0x000fea0003800000 */
.L_x_81:
        /* <DEDUP_REMOVED lines=10> */
.L_x_84:
[----:B------:R-:W-:Y:S05]  /*3b90*/  BSYNC B1 ;  /* 0x0000000000017941 */ /* 0x000fea0003800000 */
.L_x_83:
        /* <DEDUP_REMOVED lines=9> */
.L_x_86:
[----:B------:R-:W-:Y:S05]  /*3c30*/  BSYNC B1 ;  /* 0x0000000000017941 */ /* 0x000fea0003800000 */
.L_x_85:
        /* <DEDUP_REMOVED lines=9> */
.L_x_88:
[----:B------:R-:W-:Y:S05]  /*3cd0*/  BSYNC B1 ;  /* 0x0000000000017941 */ /* 0x000fea0003800000 */
.L_x_87:
        /* <DEDUP_REMOVED lines=10> */
.L_x_90:
[----:B------:R-:W-:Y:S05]  /*3d80*/  BSYNC B1 ;  /* 0x0000000000017941 */ /* 0x000fea0003800000 */
.L_x_89:
        /* <DEDUP_REMOVED lines=10> */
.L_x_92:
[----:B------:R-:W-:Y:S05]  /*3e30*/  BSYNC B1 ;  /* 0x0000000000017941 */ /* 0x000fea0003800000 */
.L_x_91:
        /* <DEDUP_REMOVED lines=9> */
.L_x_94:
[----:B------:R-:W-:Y:S05]  /*3ed0*/  BSYNC B1 ;  /* 0x0000000000017941 */ /* 0x000fea0003800000 */
.L_x_93:
        /* <DEDUP_REMOVED lines=9> */
.L_x_96:
[----:B------:R-:W-:Y:S05]  /*3f70*/  BSYNC B1 ;  /* 0x0000000000017941 */ /* 0x000fea0003800000 */
.L_x_95:
        /* <DEDUP_REMOVED lines=10> */
.L_x_98:
[----:B------:R-:W-:Y:S05]  /*4020*/  BSYNC B1 ;  /* 0x0000000000017941 */ /* 0x000fea0003800000 */
.L_x_97:
        /* <DEDUP_REMOVED lines=10> */
.L_x_100:
[----:B------:R-:W-:Y:S05]  /*40d0*/  BSYNC B1 ;  /* 0x0000000000017941 */ /* 0x000fea0003800000 */
.L_x_99:
        /* <DEDUP_REMOVED lines=9> */
.L_x_102:
[----:B------:R-:W-:Y:S05]  /*4170*/  BSYNC B1 ;  /* 0x0000000000017941 */ /* 0x000fea0003800000 */
.L_x_101:
        /* <DEDUP_REMOVED lines=9> */
.L_x_104:
[----:B------:R-:W-:Y:S05]  /*4210*/  BSYNC B1 ;  /* 0x0000000000017941 */ /* 0x000fea0003800000 */
.L_x_103:
        /* <DEDUP_REMOVED lines=10> */
.L_x_106:
[----:B------:R-:W-:Y:S05]  /*42c0*/  BSYNC B1 ;  /* 0x0000000000017941 */ /* 0x000fea0003800000 */
.L_x_105:
        /* <DEDUP_REMOVED lines=10> */
.L_x_108:
[----:B------:R-:W-:Y:S05]  /*4370*/  BSYNC B1 ;  /* 0x0000000000017941 */ /* 0x000fea0003800000 */
.L_x_107:
        /* <DEDUP_REMOVED lines=9> */
.L_x_110:
[----:B------:R-:W-:Y:S05]  /*4410*/  BSYNC B1 ;  /* 0x0000000000017941 */ /* 0x000fea0003800000 */
.L_x_109:
        /* <DEDUP_REMOVED lines=9> */
.L_x_112:
[----:B------:R-:W-:Y:S05]  /*44b0*/  BSYNC B1 ;  /* 0x0000000000017941 */ /* 0x000fea0003800000 */
.L_x_111:
        /* <DEDUP_REMOVED lines=10> */
.L_x_114:
[----:B------:R-:W-:Y:S05]  /*4560*/  BSYNC B1 ;  /* 0x0000000000017941 */ /* 0x000fea0003800000 */
.L_x_113:
        /* <DEDUP_REMOVED lines=10> */
.L_x_116:
[----:B------:R-:W-:Y:S05]  /*4610*/  BSYNC B1 ;  /* 0x0000000000017941 */ /* 0x000fea0003800000 */
.L_x_115:
        /* <DEDUP_REMOVED lines=9> */
.L_x_118:
[----:B------:R-:W-:Y:S05]  /*46b0*/  BSYNC B1 ;  /* 0x0000000000017941 */ /* 0x000fea0003800000 */
.L_x_117:
        /* <DEDUP_REMOVED lines=9> */
.L_x_120:
[----:B------:R-:W-:Y:S05]  /*4750*/  BSYNC B1 ;  /* 0x0000000000017941 */ /* 0x000fea0003800000 */
.L_x_119:
        /* <DEDUP_REMOVED lines=10> */
.L_x_122:
[----:B------:R-:W-:Y:S05]  /*4800*/  BSYNC B1 ;  /* 0x0000000000017941 */ /* 0x000fea0003800000 */
.L_x_121:
        /* <DEDUP_REMOVED lines=10> */
.L_x_124:
[----:B------:R-:W-:Y:S05]  /*48b0*/  BSYNC B1 ;  /* 0x0000000000017941 */ /* 0x000fea0003800000 */
.L_x_123:
        /* <DEDUP_REMOVED lines=9> */
.L_x_126:
[----:B------:R-:W-:Y:S05]  /*4950*/  BSYNC B1 ;  /* 0x0000000000017941 */ /* 0x000fea0003800000 */
.L_x_125:
        /* <DEDUP_REMOVED lines=9> */
.L_x_128:
[----:B------:R-:W-:Y:S05]  /*49f0*/  BSYNC B1 ;  /* 0x0000000000017941 */ /* 0x000fea0003800000 */
.L_x_127:
        /* <DEDUP_REMOVED lines=10> */
.L_x_130:
[----:B------:R-:W-:Y:S05]  /*4aa0*/  BSYNC B1 ;  /* 0x0000000000017941 */ /* 0x000fea0003800000 */
.L_x_129:
        /* <DEDUP_REMOVED lines=10> */
.L_x_132:
[----:B------:R-:W-:Y:S05]  /*4b50*/  BSYNC B1 ;  /* 0x0000000000017941 */ /* 0x000fea0003800000 */
.L_x_131:
        /* <DEDUP_REMOVED lines=9> */
.L_x_134:
[----:B------:R-:W-:Y:S05]  /*4bf0*/  BSYNC B1 ;  /* 0x0000000000017941 */ /* 0x000fea0003800000 */
.L_x_133:
        /* <DEDUP_REMOVED lines=9> */
.L_x_136:
[----:B------:R-:W-:Y:S05]  /*4c90*/  BSYNC B1 ;  /* 0x0000000000017941 */ /* 0x000fea0003800000 */
.L_x_135:
        /* <DEDUP_REMOVED lines=10> */
.L_x_138:
[----:B------:R-:W-:Y:S05]  /*4d40*/  BSYNC B1 ;  /* 0x0000000000017941 */ /* 0x000fea0003800000 */
.L_x_137:
        /* <DEDUP_REMOVED lines=10> */
.L_x_140:
[----:B------:R-:W-:Y:S05]  /*4df0*/  BSYNC B1 ;  /* 0x0000000000017941 */ /* 0x000fea0003800000 */
.L_x_139:
        /* <DEDUP_REMOVED lines=9> */
.L_x_142:
[----:B------:R-:W-:Y:S05]  /*4e90*/  BSYNC B1 ;  /* 0x0000000000017941 */ /* 0x000fea0003800000 */
.L_x_141:
        /* <DEDUP_REMOVED lines=9> */
.L_x_144:
[----:B------:R-:W-:Y:S05]  /*4f30*/  BSYNC B1 ;  /* 0x0000000000017941 */ /* 0x000fea0003800000 */
.L_x_143:
        /* <DEDUP_REMOVED lines=10> */
.L_x_146:
[----:B------:R-:W-:Y:S05]  /*4fe0*/  BSYNC B1 ;  /* 0x0000000000017941 */ /* 0x000fea0003800000 */
.L_x_145:
        /* <DEDUP_REMOVED lines=10> */
.L_x_148:
[----:B------:R-:W-:Y:S05]  /*5090*/  BSYNC B1 ;  /* 0x0000000000017941 */ /* 0x000fea0003800000 */
.L_x_147:
        /* <DEDUP_REMOVED lines=9> */
.L_x_150:
[----:B------:R-:W-:Y:S05]  /*5130*/  BSYNC B1 ;  /* 0x0000000000017941 */ /* 0x000fea0003800000 */
.L_x_149:
        /* <DEDUP_REMOVED lines=9> */
.L_x_152:
[----:B------:R-:W-:Y:S05]  /*51d0*/  BSYNC B1 ;  /* 0x0000000000017941 */ /* 0x000fea0003800000 */
.L_x_151:
        /* <DEDUP_REMOVED lines=10> */
.L_x_154:
[----:B------:R-:W-:Y:S05]  /*5280*/  BSYNC B1 ;  /* 0x0000000000017941 */ /* 0x000fea0003800000 */
.L_x_153:
        /* <DEDUP_REMOVED lines=10> */
.L_x_156:
[----:B------:R-:W-:Y:S05]  /*5330*/  BSYNC B1 ;  /* 0x0000000000017941 */ /* 0x000fea0003800000 */
.L_x_155:
        /* <DEDUP_REMOVED lines=9> */
.L_x_158:
[----:B------:R-:W-:Y:S05]  /*53d0*/  BSYNC B1 ;  /* 0x0000000000017941 */ /* 0x000fea0003800000 */
.L_x_157:
        /* <DEDUP_REMOVED lines=9> */
.L_x_160:
[----:B------:R-:W-:Y:S05]  /*5470*/  BSYNC B1 ;  /* 0x0000000000017941 */ /* 0x000fea0003800000 */
.L_x_159:
        /* <DEDUP_REMOVED lines=10> */
.L_x_162:
[----:B------:R-:W-:Y:S05]  /*5520*/  BSYNC B1 ;  /* 0x0000000000017941 */ /* 0x000fea0003800000 */
.L_x_161:
        /* <DEDUP_REMOVED lines=10> */
.L_x_164:
[----:B------:R-:W-:Y:S05]  /*55d0*/  BSYNC B1 ;  /* 0x0000000000017941 */ /* 0x000fea0003800000 */
.L_x_163:
        /* <DEDUP_REMOVED lines=9> */
.L_x_166:
[----:B------:R-:W-:Y:S05]  /*5670*/  BSYNC B1 ;  /* 0x0000000000017941 */ /* 0x000fea0003800000 */
.L_x_165:
        /* <DEDUP_REMOVED lines=9> */
.L_x_168:
[----:B------:R-:W-:Y:S05]  /*5710*/  BSYNC B1 ;  /* 0x0000000000017941 */ /* 0x000fea0003800000 */
.L_x_167:
        /* <DEDUP_REMOVED lines=10> */
.L_x_170:
[----:B------:R-:W-:Y:S05]  /*57c0*/  BSYNC B1 ;  /* 0x0000000000017941 */ /* 0x000fea0003800000 */
.L_x_169:
        /* <DEDUP_REMOVED lines=10> */
.L_x_172:
[----:B------:R-:W-:Y:S05]  /*5870*/  BSYNC B1 ;  /* 0x0000000000017941 */ /* 0x000fea0003800000 */
.L_x_171:
        /* <DEDUP_REMOVED lines=9> */
.L_x_174:
[----:B------:R-:W-:Y:S05]  /*5910*/  BSYNC B1 ;  /* 0x0000000000017941 */ /* 0x000fea0003800000 */
.L_x_173:
        /* <DEDUP_REMOVED lines=9> */
.L_x_176:
[----:B------:R-:W-:Y:S05]  /*59b0*/  BSYNC B1 ;  /* 0x0000000000017941 */ /* 0x000fea0003800000 */
.L_x_175:
        /* <DEDUP_REMOVED lines=10> */
.L_x_178:
[----:B------:R-:W-:Y:S05]  /*5a60*/  BSYNC B1 ;  /* 0x0000000000017941 */ /* 0x000fea0003800000 */
.L_x_177:
        /* <DEDUP_REMOVED lines=10> */
.L_x_180:
[----:B------:R-:W-:Y:S05]  /*5b10*/  BSYNC B1 ;  /* 0x0000000000017941 */ /* 0x000fea0003800000 */
.L_x_179:
        /* <DEDUP_REMOVED lines=9> */
.L_x_182:
[----:B------:R-:W-:Y:S05]  /*5bb0*/  BSYNC B1 ;  /* 0x0000000000017941 */ /* 0x000fea0003800000 */
.L_x_181:
        /* <DEDUP_REMOVED lines=9> */
.L_x_184:
[----:B------:R-:W-:Y:S05]  /*5c50*/  BSYNC B1 ;  /* 0x0000000000017941 */ /* 0x000fea0003800000 */
.L_x_183:
        /* <DEDUP_REMOVED lines=10> */
.L_x_186:
[----:B------:R-:W-:Y:S05]  /*5d00*/  BSYNC B1 ;  /* 0x0000000000017941 */ /* 0x000fea0003800000 */
.L_x_185:
        /* <DEDUP_REMOVED lines=10> */
.L_x_188:
[----:B------:R-:W-:Y:S05]  /*5db0*/  BSYNC B1 ;  /* 0x0000000000017941 */ /* 0x000fea0003800000 */
.L_x_187:
        /* <DEDUP_REMOVED lines=9> */
.L_x_190:
[----:B------:R-:W-:Y:S05]  /*5e50*/  BSYNC B1 ;  /* 0x0000000000017941 */ /* 0x000fea0003800000 */
.L_x_189:
        /* <DEDUP_REMOVED lines=9> */
.L_x_192:
[----:B------:R-:W-:Y:S05]  /*5ef0*/  BSYNC B1 ;  /* 0x0000000000017941 */ /* 0x000fea0003800000 */
.L_x_191:
        /* <DEDUP_REMOVED lines=10> */
.L_x_194:
[----:B------:R-:W-:Y:S05]  /*5fa0*/  BSYNC B1 ;  /* 0x0000000000017941 */ /* 0x000fea0003800000 */
.L_x_193:
        /* <DEDUP_REMOVED lines=10> */
.L_x_196:
[----:B------:R-:W-:Y:S05]  /*6050*/  BSYNC B1 ;  /* 0x0000000000017941 */ /* 0x000fea0003800000 */
.L_x_195:
        /* <DEDUP_REMOVED lines=9> */
.L_x_198:
[----:B------:R-:W-:Y:S05]  /*60f0*/  BSYNC B1 ;  /* 0x0000000000017941 */ /* 0x000fea0003800000 */
.L_x_197:
        /* <DEDUP_REMOVED lines=9> */
.L_x_200:
[----:B------:R-:W-:Y:S05]  /*6190*/  BSYNC B1 ;  /* 0x0000000000017941 */ /* 0x000fea0003800000 */
.L_x_199:
        /* <DEDUP_REMOVED lines=10> */
.L_x_202:
[----:B------:R-:W-:Y:S05]  /*6240*/  BSYNC B1 ;  /* 0x0000000000017941 */ /* 0x000fea0003800000 */
.L_x_201:
        /* <DEDUP_REMOVED lines=10> */
.L_x_204:
[----:B------:R-:W-:Y:S05]  /*62f0*/  BSYNC B1 ;  /* 0x0000000000017941 */ /* 0x000fea0003800000 */
.L_x_203:
        /* <DEDUP_REMOVED lines=9> */
.L_x_206:
[----:B------:R-:W-:Y:S05]  /*6390*/  BSYNC B1 ;  /* 0x0000000000017941 */ /* 0x000fea0003800000 */
.L_x_205:
        /* <DEDUP_REMOVED lines=9> */
.L_x_208:
[----:B------:R-:W-:Y:S05]  /*6430*/  BSYNC B1 ;  /* 0x0000000000017941 */ /* 0x000fea0003800000 */
.L_x_207:
        /* <DEDUP_REMOVED lines=10> */
.L_x_210:
[----:B------:R-:W-:Y:S05]  /*64e0*/  BSYNC B1 ;  /* 0x0000000000017941 */ /* 0x000fea0003800000 */
.L_x_209:
        /* <DEDUP_REMOVED lines=10> */
.L_x_212:
[----:B------:R-:W-:Y:S05]  /*6590*/  BSYNC B1 ;  /* 0x0000000000017941 */ /* 0x000fea0003800000 */
.L_x_211:
        /* <DEDUP_REMOVED lines=9> */
.L_x_214:
[----:B------:R-:W-:Y:S05]  /*6630*/  BSYNC B1 ;  /* 0x0000000000017941 */ /* 0x000fea0003800000 */
.L_x_213:
        /* <DEDUP_REMOVED lines=9> */
.L_x_216:
[----:B------:R-:W-:Y:S05]  /*66d0*/  BSYNC B1 ;  /* 0x0000000000017941 */ /* 0x000fea0003800000 */
.L_x_215:
        /* <DEDUP_REMOVED lines=10> */
.L_x_218:
[----:B------:R-:W-:Y:S05]  /*6780*/  BSYNC B1 ;  /* 0x0000000000017941 */ /* 0x000fea0003800000 */
.L_x_217:
        /* <DEDUP_REMOVED lines=10> */
.L_x_220:
[----:B------:R-:W-:Y:S05]  /*6830*/  BSYNC B1 ;  /* 0x0000000000017941 */ /* 0x000fea0003800000 */
.L_x_219:
        /* <DEDUP_REMOVED lines=9> */
.L_x_222:
[----:B------:R-:W-:Y:S05]  /*68d0*/  BSYNC B1 ;  /* 0x0000000000017941 */ /* 0x000fea0003800000 */
.L_x_221:
        /* <DEDUP_REMOVED lines=9> */
.L_x_224:
[----:B------:R-:W-:Y:S05]  /*6970*/  BSYNC B1 ;  /* 0x0000000000017941 */ /* 0x000fea0003800000 */
.L_x_223:
        /* <DEDUP_REMOVED lines=10> */
.L_x_226:
[----:B------:R-:W-:Y:S05]  /*6a20*/  BSYNC B1 ;  /* 0x0000000000017941 */ /* 0x000fea0003800000 */
.L_x_225:
        /* <DEDUP_REMOVED lines=10> */
.L_x_228:
[----:B------:R-:W-:Y:S05]  /*6ad0*/  BSYNC B1 ;  /* 0x0000000000017941 */ /* 0x000fea0003800000 */
.L_x_227:
        /* <DEDUP_REMOVED lines=9> */
.L_x_230:
[----:B------:R-:W-:Y:S05]  /*6b70*/  BSYNC B1 ;  /* 0x0000000000017941 */ /* 0x000fea0003800000 */
.L_x_229:
        /* <DEDUP_REMOVED lines=9> */
.L_x_232:
[----:B------:R-:W-:Y:S05]  /*6c10*/  BSYNC B1 ;  /* 0x0000000000017941 */ /* 0x000fea0003800000 */
.L_x_231:
        /* <DEDUP_REMOVED lines=10> */
.L_x_234:
[----:B------:R-:W-:Y:S05]  /*6cc0*/  BSYNC B1 ;  /* 0x0000000000017941 */ /* 0x000fea0003800000 */
.L_x_233:
        /* <DEDUP_REMOVED lines=10> */
.L_x_236:
[----:B------:R-:W-:Y:S05]  /*6d70*/  BSYNC B1 ;  /* 0x0000000000017941 */ /* 0x000fea0003800000 */
.L_x_235:
        /* <DEDUP_REMOVED lines=9> */
.L_x_238:
[----:B------:R-:W-:Y:S05]  /*6e10*/  BSYNC B1 ;  /* 0x0000000000017941 */ /* 0x000fea0003800000 */
.L_x_237:
        /* <DEDUP_REMOVED lines=9> */
.L_x_240:
[----:B------:R-:W-:Y:S05]  /*6eb0*/  BSYNC B1 ;  /* 0x0000000000017941 */ /* 0x000fea0003800000 */
.L_x_239:
        /* <DEDUP_REMOVED lines=10> */
.L_x_242:
[----:B------:R-:W-:Y:S05]  /*6f60*/  BSYNC B1 ;  /* 0x0000000000017941 */ /* 0x000fea0003800000 */
.L_x_241:
        /* <DEDUP_REMOVED lines=10> */
.L_x_244:
[----:B------:R-:W-:Y:S05]  /*7010*/  BSYNC B1 ;  /* 0x0000000000017941 */ /* 0x000fea0003800000 */
.L_x_243:
        /* <DEDUP_REMOVED lines=9> */
.L_x_246:
[----:B------:R-:W-:Y:S05]  /*70b0*/  BSYNC B1 ;  /* 0x0000000000017941 */ /* 0x000fea0003800000 */
.L_x_245:
        /* <DEDUP_REMOVED lines=9> */
.L_x_248:
[----:B------:R-:W-:Y:S05]  /*7150*/  BSYNC B1 ;  /* 0x0000000000017941 */ /* 0x000fea0003800000 */
.L_x_247:
        /* <DEDUP_REMOVED lines=10> */
.L_x_250:
[----:B------:R-:W-:Y:S05]  /*7200*/  BSYNC B1 ;  /* 0x0000000000017941 */ /* 0x000fea0003800000 */
.L_x_249:
        /* <DEDUP_REMOVED lines=10> */
.L_x_252:
[----:B------:R-:W-:Y:S05]  /*72b0*/  BSYNC B1 ;  /* 0x0000000000017941 */ /* 0x000fea0003800000 */
.L_x_251:
        /* <DEDUP_REMOVED lines=9> */
.L_x_254:
[----:B------:R-:W-:Y:S05]  /*7350*/  BSYNC B1 ;  /* 0x0000000000017941 */ /* 0x000fea0003800000 */
.L_x_253:
        /* <DEDUP_REMOVED lines=9> */
.L_x_256:
[----:B------:R-:W-:Y:S05]  /*73f0*/  BSYNC B1 ;  /* 0x0000000000017941 */ /* 0x000fea0003800000 */
.L_x_255:
        /* <DEDUP_REMOVED lines=10> */
.L_x_258:
[----:B------:R-:W-:Y:S05]  /*74a0*/  BSYNC B1 ;  /* 0x0000000000017941 */ /* 0x000fea0003800000 */
.L_x_257:
        /* <DEDUP_REMOVED lines=10> */
.L_x_260:
[----:B------:R-:W-:Y:S05]  /*7550*/  BSYNC B1 ;  /* 0x0000000000017941 */ /* 0x000fea0003800000 */
.L_x_259:
        /* <DEDUP_REMOVED lines=9> */
.L_x_262:
[----:B------:R-:W-:Y:S05]  /*75f0*/  BSYNC B1 ;  /* 0x0000000000017941 */ /* 0x000fea0003800000 */
.L_x_261:
        /* <DEDUP_REMOVED lines=9> */
.L_x_264:
[----:B------:R-:W-:Y:S05]  /*7690*/  BSYNC B1 ;  /* 0x0000000000017941 */ /* 0x000fea0003800000 */
.L_x_263:
        /* <DEDUP_REMOVED lines=10> */
.L_x_266:
[----:B------:R-:W-:Y:S05]  /*7740*/  BSYNC B1 ;  /* 0x0000000000017941 */ /* 0x000fea0003800000 */
.L_x_265:
        /* <DEDUP_REMOVED lines=10> */
.L_x_268:
[----:B------:R-:W-:Y:S05]  /*77f0*/  BSYNC B1 ;  /* 0x0000000000017941 */ /* 0x000fea0003800000 */
.L_x_267:
        /* <DEDUP_REMOVED lines=9> */
.L_x_270:
[----:B------:R-:W-:Y:S05]  /*7890*/  BSYNC B1 ;  /* 0x0000000000017941 */ /* 0x000fea0003800000 */
.L_x_269:
        /* <DEDUP_REMOVED lines=9> */
.L_x_272:
[----:B------:R-:W-:Y:S05]  /*7930*/  BSYNC B1 ;  /* 0x0000000000017941 */ /* 0x000fea0003800000 */
.L_x_271:
        /* <DEDUP_REMOVED lines=10> */
.L_x_274:
[----:B------:R-:W-:Y:S05]  /*79e0*/  BSYNC B1 ;  /* 0x0000000000017941 */ /* 0x000fea0003800000 */
.L_x_273:
        /* <DEDUP_REMOVED lines=10> */
.L_x_276:
[----:B------:R-:W-:Y:S05]  /*7a90*/  BSYNC B1 ;  /* 0x0000000000017941 */ /* 0x000fea0003800000 */
.L_x_275:
        /* <DEDUP_REMOVED lines=9> */
.L_x_278:
[----:B------:R-:W-:Y:S05]  /*7b30*/  BSYNC B1 ;  /* 0x0000000000017941 */ /* 0x000fea0003800000 */
.L_x_277:
        /* <DEDUP_REMOVED lines=9> */
.L_x_280:
[----:B------:R-:W-:Y:S05]  /*7bd0*/  BSYNC B1 ;  /* 0x0000000000017941 */ /* 0x000fea0003800000 */
.L_x_279:
        /* <DEDUP_REMOVED lines=10> */
.L_x_282:
[----:B------:R-:W-:Y:S05]  /*7c80*/  BSYNC B1 ;  /* 0x0000000000017941 */ /* 0x000fea0003800000 */
.L_x_281:
        /* <DEDUP_REMOVED lines=10> */
.L_x_284:
[----:B------:R-:W-:Y:S05]  /*7d30*/  BSYNC B1 ;  /* 0x0000000000017941 */ /* 0x000fea0003800000 */
.L_x_283:
        /* <DEDUP_REMOVED lines=9> */
.L_x_286:
[----:B------:R-:W-:Y:S05]  /*7dd0*/  BSYNC B1 ;  /* 0x0000000000017941 */ /* 0x000fea0003800000 */
.L_x_285:
[----:B0----5:R-:W-:Y:S01]  /*7de0*/  IMAD.U32 R3, R18, 0x10000, RZ ;  /* 0x0001000012037824 */ /* 0x021fe200078e00ff */
[----:B------:R-:W-:Y:S01]  /*7df0*/  ISETP.GT.AND P0, PT, R4, 0x8, P0 ;  /* 0x000000080400780c */ /* 0x000fe20000704270 */
[----:B------:R-:W-:Y:S01]  /*7e00*/  @P1 IMAD.MOV.U32 R2, RZ, RZ, R10 ;  /* 0x000000ffff021224 */ /* 0x000fe200078e000a */
[----:B------:R-:W-:Y:S01]  /*7e10*/  BSSY B1, `(.L_x_287) ;  /* 0x0000009000017945 */ /* 0x000fe20003800000 */
[----:B------:R-:W-:-:S04]  /*7e20*/  FMUL R3, R3, R22 ;  /* 0x0000001603037220 */ /* 0x000fc80000400000 */
[----:B------:R-:W-:-:S05]  /*7e30*/  FFMA R3, R150, R23, R3 ;  /* 0x0000001796037223 */ /* 0x000fca0000000003 */
[----:B------:R-:W-:-:S04]  /*7e40*/  F2FP.BF16.F32.PACK_AB R3, RZ, R3 ;  /* 0x00000003ff03723e */ /* 0x000fc800000010ff */
[----:B------:R-:W-:Y:S01]  /*7e50*/  PRMT R0, R3, 0x7610, R0 ;  /* 0x0000761003007816 */ /* 0x000fe20000000000 */
[----:B------:R-:W-:-:S05]  /*7e60*/  @P1 IMAD.MOV.U32 R3, RZ, RZ, R11 ;  /* 0x000000ffff031224 */ /* 0x000fca00078e000b */
[----:B------:R0:W-:Y:S01]  /*7e70*/  @P1 STG.E.U16 desc[UR50][R2.64+0x1f0], R0 ;  /* 0x0001f00002001986 */ /* 0x0001e2000c101532 */
[----:B------:R-:W-:Y:S05]  /*7e80*/  @!P0 BRA `(.L_x_288) ;  /* 0x0000000000048947 */ /* 0x000fea0003800000 */
[----:B------:R0:W5:Y:S02]  /*7e90*/  LDG.E.LTC128B.U16 R18, desc[UR50][R8.64+0x1f2] ;  /* 0x0001f23208127981 */ /* 0x000164000c1e1520 */
.L_x_288:
[----:B------:R-:W-:Y:S05]  /*7ea0*/  BSYNC B1 ;  /* 0x0000000000017941 */ /* 0x000fea0003800000 */
.L_x_287:
[----:B------:R-:W-:Y:S05]  /*7eb0*/  @!P0 BRA `(.L_x_289) ;  /* 0x0000002400408947 */ /* 0x000fea0003800000 */
[----:B0----5:R-:W-:-:S04]  /*7ec0*/  IMAD.U32 R3, R18, 0x10000, RZ ;  /* 0x0001000012037824 */ /* 0x021fc800078e00ff */
[----:B------:R-:W-:-:S04]  /*7ed0*/  FMUL R0, R3, R22 ;  /* 0x0000001603007220 */ /* 0x000fc80000400000 */
[----:B------:R-:W-:-:S05]  /*7ee0*/  FFMA R0, R151, R23, R0 ;  /* 0x0000001797007223 */ /* 0x000fca0000000000 */
[----:B------:R-:W-:-:S05]  /*7ef0*/  F2FP.BF16.F32.PACK_AB R0, RZ, R0 ;  /* 0x00000000ff00723e */ /* 0x000fca00000010ff */
[----:B------:R0:W-:Y:S01]  /*7f00*/  STG.E.U16 desc[UR50][R10.64+0x1f2], R0 ;  /* 0x0001f2000a007986 */ /* 0x0001e2000c101532 */
[----:B------:R-:W-:Y:S05]  /*7f10*/  BRA `(.L_x_289) ;  /* 0x0000002400287947 */ /* 0x000fea0003800000 */
.L_x_36:
[----:B------:R-:W-:Y:S01]  /*7f20*/  ISETP.GT.AND P0, PT, R0, 0x1, PT ;  /* 0x000000010000780c */ /* 0x000fe20003f04270 */
[----:B------:R-:W-:Y:S01]  /*7f30*/  ULDC.64 UR4, c[0x0][0x5c0] ;  /* 0x0001700000047ab9 */ /* 0x000fe20000000a00 */
[-C--:B------:R-:W-:Y:S01]  /*7f40*/  FMUL R24, R24, R23.reuse ;  /* 0x0000001718187220 */ /* 0x080fe20000400000 */
[-C--:B------:R-:W-:Y:S01]  /*7f50*/  FMUL R25, R25, R23.reuse ;  /* 0x0000001719197220 */ /* 0x080fe20000400000 */
[----:B------:R-:W-:Y:S01]  /*7f60*/  ISETP.GT.AND P3, PT, R4, RZ, P0 ;  /* 0x000000ff0400720c */ /* 0x000fe20000764270 */
[-C--:B------:R-:W-:Y:S01]  /*7f70*/  FMUL R26, R26, R23.reuse ;  /* 0x000000171a1a7220 */ /* 0x080fe20000400000 */
[----:B------:R-:W-:Y:S01]  /*7f80*/  LEA R2, P4, R172, UR4, 0x1 ;  /* 0x00000004ac027c11 */ /* 0x000fe2000f8808ff */
[-C--:B------:R-:W-:Y:S01]  /*7f90*/  FMUL R27, R27, R23.reuse ;  /* 0x000000171b1b7220 */ /* 0x080fe20000400000 */
[----:B------:R-:W-:Y:S01]  /*7fa0*/  F2FP.BF16.F32.PACK_AB R24, RZ, R24 ;  /* 0x00000018ff18723e */ /* 0x000fe200000010ff */
[-C--:B------:R-:W-:Y:S01]  /*7fb0*/  FMUL R28, R28, R23.reuse ;  /* 0x000000171c1c7220 */ /* 0x080fe20000400000 */
[----:B------:R-:W-:Y:S01]  /*7fc0*/  LEA.HI.X R3, R172, UR5, R175, 0x1, P4 ;  /* 0x00000005ac037c11 */ /* 0x000fe2000a0f0caf */
[----:B------:R-:W-:Y:S01]  /*7fd0*/  FMUL R29, R29, R23 ;  /* 0x000000171d1d7220 */ /* 0x000fe20000400000 */
[----:B------:R-:W-:Y:S01]  /*7fe0*/  F2FP.BF16.F32.PACK_AB R25, RZ, R25 ;  /* 0x00000019ff19723e */ /* 0x000fe200000010ff */
[-C--:B------:R-:W-:Y:S01]  /*7ff0*/  FMUL R30, R30, R23.reuse ;  /* 0x000000171e1e7220 */ /* 0x080fe20000400000 */
[----:B------:R-:W-:Y:S01]  /*8000*/  SHF.L.U64.HI R11, R10, 0x4, R11 ;  /* 0x000000040a0b7819 */ /* 0x000fe2000001020b */
[----:B------:R-:W-:Y:S01]  /*8010*/  @P1 STG.E.U16 desc[UR50][R2.64], R24 ;  /* 0x0000001802001986 */ /* 0x000fe2000c101532 */
[----:B------:R-:W-:Y:S01]  /*8020*/  ISETP.GT.AND P1, PT, R0, 0x8, PT ;  /* 0x000000080000780c */ /* 0x000fe20003f24270 */
[-C--:B------:R-:W-:Y:S01]  /*8030*/  FMUL R31, R31, R23.reuse ;  /* 0x000000171f1f7220 */ /* 0x080fe20000400000 */
[----:B------:R-:W-:Y:S01]  /*8040*/  ISETP.GT.AND P4, PT, R4, 0x8, P0 ;  /* 0x000000080400780c */ /* 0x000fe20000784270 */
[----:B------:R-:W-:Y:S01]  /*8050*/  @P3 STG.E.U16 desc[UR50][R2.64+0x2], R25 ;  /* 0x0000021902003986 */ /* 0x000fe2000c101532 */
[----:B------:R-:W-:Y:S01]  /*8060*/  LEA R6, P3, R10, R2, 0x4 ;  /* 0x000000020a067211 */ /* 0x000fe200078620ff */
[-C--:B------:R-:W-:Y:S01]  /*8070*/  FMUL R32, R32, R23.reuse ;  /* 0x0000001720207220 */ /* 0x080fe20000400000 */
[----:B------:R-:W-:Y:S01]  /*8080*/  ISETP.GT.AND P2, PT, R4, 0x8, P2 ;  /* 0x000000080400780c */ /* 0x000fe20001744270 */
[-C--:B------:R-:W-:Y:S01]  /*8090*/  FMUL R33, R33, R23.reuse ;  /* 0x0000001721217220 */ /* 0x080fe20000400000 */
[----:B------:R-:W-:Y:S01]  /*80a0*/  ISETP.GT.AND P0, PT, R0, 0x9, PT ;  /* 0x000000090000780c */ /* 0x000fe20003f04270 */
[----:B------:R-:W-:Y:S01]  /*80b0*/  IMAD.X R7, R11, 0x1, R3, P3 ;  /* 0x000000010b077824 */ /* 0x000fe200018e0603 */
[----:B------:R-:W-:Y:S01]  /*80c0*/  ISETP.GT.AND P5, PT, R4, RZ, P1 ;  /* 0x000000ff0400720c */ /* 0x000fe20000fa4270 */
[-C--:B------:R-:W-:Y:S01]  /*80d0*/  FMUL R34, R34, R23.reuse ;  /* 0x0000001722227220 */ /* 0x080fe20000400000 */
[----:B------:R-:W-:Y:S01]  /*80e0*/  ISETP.GT.AND P3, PT, R4, RZ, P0 ;  /* 0x000000ff0400720c */ /* 0x000fe20000764270 */
[-C--:B------:R-:W-:Y:S01]  /*80f0*/  FMUL R35, R35, R23.reuse ;  /* 0x0000001723237220 */ /* 0x080fe20000400000 */
[----:B------:R-:W-:Y:S01]  /*8100*/  F2FP.BF16.F32.PACK_AB R26, RZ, R26 ;  /* 0x0000001aff1a723e */ /* 0x000fe200000010ff */
[----:B------:R-:W-:Y:S01]  /*8110*/  FMUL R36, R36, R23 ;  /* 0x0000001724247220 */ /* 0x000fe20000400000 */
[----:B------:R-:W-:Y:S01]  /*8120*/  F2FP.BF16.F32.PACK_AB R27, RZ, R27 ;  /* 0x0000001bff1b723e */ /* 0x000fe200000010ff */
[----:B------:R-:W-:Y:S01]  /*8130*/  FMUL R37, R37, R23 ;  /* 0x0000001725257220 */ /* 0x000fe20000400000 */
[----:B------:R-:W-:Y:S01]  /*8140*/  F2FP.BF16.F32.PACK_AB R28, RZ, R28 ;  /* 0x0000001cff1c723e */ /* 0x000fe200000010ff */
[----:B------:R-:W-:Y:S01]  /*8150*/  @P2 STG.E.U16 desc[UR50][R6.64], R26 ;  /* 0x0000001a06002986 */ /* 0x000fe2000c101532 */
[----:B------:R-:W-:Y:S01]  /*8160*/  F2FP.BF16.F32.PACK_AB R29, RZ, R29 ;  /* 0x0000001dff1d723e */ /* 0x000fe200000010ff */
[-C--:B------:R-:W-:Y:S01]  /*8170*/  FMUL R38, R38, R23.reuse ;  /* 0x0000001726267220 */ /* 0x080fe20000400000 */
[----:B------:R-:W-:Y:S01]  /*8180*/  ISETP.GT.AND P2, PT, R4, 0x8, P1 ;  /* 0x000000080400780c */ /* 0x000fe20000f44270 */
[----:B------:R-:W-:Y:S01]  /*8190*/  @P4 STG.E.U16 desc[UR50][R6.64+0x2], R27 ;  /* 0x0000021b06004986 */ /* 0x000fe2000c101532 */
[----:B------:R-:W-:Y:S01]  /*81a0*/  ISETP.GT.AND P1, PT, R0, 0x10, PT ;  /* 0x000000100000780c */ /* 0x000fe20003f24270 */
[-C--:B------:R-:W-:Y:S01]  /*81b0*/  FMUL R39, R39, R23.reuse ;  /* 0x0000001727277220 */ /* 0x080fe20000400000 */
[----:B------:R-:W-:Y:S01]  /*81c0*/  F2FP.BF16.F32.PACK_AB R30, RZ, R30 ;  /* 0x0000001eff1e723e */ /* 0x000fe200000010ff */
[----:B------:R-:W-:Y:S01]  /*81d0*/  @P5 STG.E.U16 desc[UR50][R2.64+0x10], R28 ;  /* 0x0000101c02005986 */ /* 0x000fe2000c101532 */
[----:B------:R-:W-:Y:S01]  /*81e0*/  ISETP.GT.AND P4, PT, R4, RZ, P1 ;  /* 0x000000ff0400720c */ /* 0x000fe20000f84270 */
[----:B------:R-:W-:Y:S01]  /*81f0*/  FMUL R40, R40, R23 ;  /* 0x0000001728287220 */ /* 0x000fe20000400000 */
[----:B------:R-:W-:Y:S01]  /*8200*/  F2FP.BF16.F32.PACK_AB R31, RZ, R31 ;  /* 0x0000001fff1f723e */ /* 0x000fe200000010ff */
[----:B------:R-:W-:Y:S01]  /*8210*/  @P3 STG.E.U16 desc[UR50][R2.64+0x12], R29 ;  /* 0x0000121d02003986 */ /* 0x000fe2000c101532 */
[----:B------:R-:W-:Y:S01]  /*8220*/  ISETP.GT.AND P3, PT, R4, 0x8, P0 ;  /* 0x000000080400780c */ /* 0x000fe20000764270 */
[-C--:B------:R-:W-:Y:S01]  /*8230*/  FMUL R41, R41, R23.reuse ;  /* 0x0000001729297220 */ /* 0x080fe20000400000 */
[----:B------:R-:W-:Y:S01]  /*8240*/  ISETP.GT.AND P0, PT, R0, 0x11, PT ;  /* 0x000000110000780c */ /* 0x000fe20003f04270 */
[----:B------:R-:W-:Y:S01]  /*8250*/  @P2 STG.E.U16 desc[UR50][R6.64+0x10], R30 ;  /* 0x0000101e06002986 */ /* 0x000fe2000c101532 */
[----:B------:R-:W-:Y:S01]  /*8260*/  F2FP.BF16.F32.PACK_AB R32, RZ, R32 ;  /* 0x00000020ff20723e */ /* 0x000fe200000010ff */
[-C--:B------:R-:W-:Y:S01]  /*8270*/  FMUL R42, R42, R23.reuse ;  /* 0x000000172a2a7220 */ /* 0x080fe20000400000 */
[C---:B------:R-:W-:Y:S01]  /*8280*/  ISETP.GT.AND P5, PT, R4.reuse, RZ, P0 ;  /* 0x000000ff0400720c */ /* 0x040fe200007a4270 */
[-C--:B------:R-:W-:Y:S01]  /*8290*/  FMUL R43, R43, R23.reuse ;  /* 0x000000172b2b7220 */ /* 0x080fe20000400000 */
[----:B------:R-:W-:Y:S01]  /*82a0*/  ISETP.GT.AND P2, PT, R4, 0x8, P1 ;  /* 0x000000080400780c */ /* 0x000fe20000f44270 */
[-C--:B------:R-:W-:Y:S01]  /*82b0*/  FMUL R44, R44, R23.reuse ;  /* 0x000000172c2c7220 */ /* 0x080fe20000400000 */
[----:B------:R-:W-:Y:S01]  /*82c0*/  ISETP.GT.AND P1, PT, R0, 0x18, PT ;  /* 0x000000180000780c */ /* 0x000fe20003f24270 */
[----:B------:R-:W-:Y:S01]  /*82d0*/  FMUL R45, R45, R23 ;  /* 0x000000172d2d7220 */ /* 0x000fe20000400000 */
[----:B------:R-:W-:Y:S01]  /*82e0*/  F2FP.BF16.F32.PACK_AB R33, RZ, R33 ;  /* 0x00000021ff21723e */ /* 0x000fe200000010ff */
[----:B------:R-:W-:Y:S01]  /*82f0*/  @P3 STG.E.U16 desc[UR50][R6.64+0x12], R31 ;  /* 0x0000121f06003986 */ /* 0x000fe2000c101532 */
[----:B------:R-:W-:Y:S01]  /*8300*/  ISETP.GT.AND P3, PT, R4, 0x8, P0 ;  /* 0x000000080400780c */ /* 0x000fe20000764270 */
[-C--:B------:R-:W-:Y:S01]  /*8310*/  FMUL R46, R46, R23.reuse ;  /* 0x000000172e2e7220 */ /* 0x080fe20000400000 */
[----:B------:R-:W-:Y:S01]  /*8320*/  ISETP.GT.AND P0, PT, R0, 0x19, PT ;  /* 0x000000190000780c */ /* 0x000fe20003f04270 */
[----:B------:R-:W-:Y:S01]  /*8330*/  @P4 STG.E.U16 desc[UR50][R2.64+0x20], R32 ;  /* 0x0000202002004986 */ /* 0x000fe2000c101532 */
[C---:B------:R-:W-:Y:S01]  /*8340*/  ISETP.GT.AND P4, PT, R4.reuse, RZ, P1 ;  /* 0x000000ff0400720c */ /* 0x040fe20000f84270 */
[-C--:B------:R-:W-:Y:S01]  /*8350*/  FMUL R47, R47, R23.reuse ;  /* 0x000000172f2f7220 */ /* 0x080fe20000400000 */
[----:B------:R-:W-:Y:S01]  /*8360*/  F2FP.BF16.F32.PACK_AB R34, RZ, R34 ;  /* 0x00000022ff22723e */ /* 0x000fe200000010ff */
[----:B------:R-:W-:Y:S01]  /*8370*/  @P5 STG.E.U16 desc[UR50][R2.64+0x22], R33 ;  /* 0x0000222102005986 */ /* 0x000fe2000c101532 */
[----:B------:R-:W-:Y:S01]  /*8380*/  ISETP.GT.AND P5, PT, R4, RZ, P0 ;  /* 0x000000ff0400720c */ /* 0x000fe200007a4270 */
        /* <DEDUP_REMOVED lines=15> */
[----:B------:R-:W-:Y:S01]  /*8480*/  ISETP.GT.AND P4, PT, R4, RZ, P1 ;  /* 0x000000ff0400720c */ /* 0x000fe20000f84270 */
[-C--:B------:R-:W-:Y:S01]  /*8490*/  FMUL R52, R52, R23.reuse ;  /* 0x0000001734347220 */ /* 0x080fe20000400000 */
[----:B------:R-:W-:Y:S01]  /*84a0*/  F2FP.BF16.F32.PACK_AB R38, RZ, R38 ;  /* 0x00000026ff26723e */ /* 0x000fe200000010ff */
[-C--:B------:R-:W-:Y:S01]  /*84b0*/  FMUL R53, R53, R23.reuse ;  /* 0x0000001735357220 */ /* 0x080fe20000400000 */
        /* <DEDUP_REMOVED lines=325> */
[----:B------:R-:W-:Y:S01]  /*9910*/  FMUL R151, R151, R23 ;  /* 0x0000001797977220 */ /* 0x000fe20000400000 */
[----:B------:R-:W-:Y:S01]  /*9920*/  ISETP.GT.AND P2, PT, R4, 0x8, P1 ;  /* 0x000000080400780c */ /* 0x000fe20000f44270 */
[----:B------:R-:W-:Y:S01]  /*9930*/  @P3 STG.E.U16 desc[UR50][R6.64+0x132], R103 ;  /* 0x0001326706003986 */ /* 0x000fe2000c101532 */
[----:B------:R-:W-:-:S02]  /*9940*/  ISETP.GT.AND P1, PT, R0, 0xa8, PT ;  /* 0x000000a80000780c */ /* 0x000fc40003f24270 */
[----:B------:R-:W-:Y:S01]  /*9950*/  F2FP.BF16.F32.PACK_AB R105, RZ, R105 ;  /* 0x00000069ff69723e */ /* 0x000fe200000010ff */
[----:B------:R-:W-:Y:S01]  /*9960*/  @P4 STG.E.U16 desc[UR50][R2.64+0x140], R104 ;  /* 0x0001406802004986 */ /* 0x000fe2000c101532 */
[----:B------:R-:W-:Y:S02]  /*9970*/  ISETP.GT.AND P3, PT, R4, 0x8, P0 ;  /* 0x000000080400780c */ /* 0x000fe40000764270 */
[----:B------:R-:W-:Y:S01]  /*9980*/  ISETP.GT.AND P0, PT, R0, 0xa9, PT ;  /* 0x000000a90000780c */ /* 0x000fe20003f04270 */
[----:B------:R-:W-:Y:S01]  /*9990*/  @P5 STG.E.U16 desc[UR50][R2.64+0x142], R105 ;  /* 0x0001426902005986 */ /* 0x000fe2000c101532 */
[C---:B------:R-:W-:Y:S02]  /*99a0*/  ISETP.GT.AND P4, PT, R4.reuse, RZ, P1 ;  /* 0x000000ff0400720c */ /* 0x040fe40000f84270 */
[----:B------:R-:W-:Y:S02]  /*99b0*/  F2FP.BF16.F32.PACK_AB R106, RZ, R106 ;  /* 0x0000006aff6a723e */ /* 0x000fe400000010ff */
[----:B------:R-:W-:-:S02]  /*99c0*/  ISETP.GT.AND P5, PT, R4, RZ, P0 ;  /* 0x000000ff0400720c */ /* 0x000fc400007a4270 */
[----:B------:R-:W-:Y:S01]  /*99d0*/  F2FP.BF16.F32.PACK_AB R107, RZ, R107 ;  /* 0x0000006bff6b723e */ /* 0x000fe200000010ff */
[----:B------:R-:W-:Y:S01]  /*99e0*/  @P2 STG.E.U16 desc[UR50][R6.64+0x140], R106 ;  /* 0x0001406a06002986 */ /* 0x000fe2000c101532 */
[----:B------:R-:W-:Y:S02]  /*99f0*/  F2FP.BF16.F32.PACK_AB R108, RZ, R108 ;  /* 0x0000006cff6c723e */ /* 0x000fe400000010ff */
[----:B------:R-:W-:Y:S01]  /*9a00*/  ISETP.GT.AND P2, PT, R4, 0x8, P1 ;  /* 0x000000080400780c */ /* 0x000fe20000f44270 */
[----:B------:R-:W-:Y:S01]  /*9a10*/  @P3 STG.E.U16 desc[UR50][R6.64+0x142], R107 ;  /* 0x0001426b06003986 */ /* 0x000fe2000c101532 */
[----:B------:R-:W-:Y:S02]  /*9a20*/  ISETP.GT.AND P1, PT, R0, 0xb0, PT ;  /* 0x000000b00000780c */ /* 0x000fe40003f24270 */
[----:B------:R-:W-:Y:S01]  /*9a30*/  F2FP.BF16.F32.PACK_AB R109, RZ, R109 ;  /* 0x0000006dff6d723e */ /* 0x000fe200000010ff */
[----:B------:R-:W-:Y:S01]  /*9a40*/  @P4 STG.E.U16 desc[UR50][R2.64+0x150], R108 ;  /* 0x0001506c02004986 */ /* 0x000fe2000c101532 */
[----:B------:R-:W-:-:S02]  /*9a50*/  ISETP.GT.AND P3, PT, R4, 0x8, P0 ;  /* 0x000000080400780c */ /* 0x000fc40000764270 */
[----:B------:R-:W-:Y:S01]  /*9a60*/  ISETP.GT.AND P0, PT, R0, 0xb1, PT ;  /* 0x000000b10000780c */ /* 0x000fe20003f04270 */
[----:B------:R-:W-:Y:S01]  /*9a70*/  @P5 STG.E.U16 desc[UR50][R2.64+0x152], R109 ;  /* 0x0001526d02005986 */ /* 0x000fe2000c101532 */
[C---:B------:R-:W-:Y:S02]  /*9a80*/  ISETP.GT.AND P4, PT, R4.reuse, RZ, P1 ;  /* 0x000000ff0400720c */ /* 0x040fe40000f84270 */
[----:B------:R-:W-:Y:S02]  /*9a90*/  F2FP.BF16.F32.PACK_AB R110, RZ, R110 ;  /* 0x0000006eff6e723e */ /* 0x000fe400000010ff */
[----:B------:R-:W-:Y:S02]  /*9aa0*/  ISETP.GT.AND P5, PT, R4, RZ, P0 ;  /* 0x000000ff0400720c */ /* 0x000fe400007a4270 */
[----:B------:R-:W-:Y:S01]  /*9ab0*/  F2FP.BF16.F32.PACK_AB R111, RZ, R111 ;  /* 0x0000006fff6f723e */ /* 0x000fe200000010ff */
[----:B------:R-:W-:Y:S01]  /*9ac0*/  @P2 STG.E.U16 desc[UR50][R6.64+0x150], R110 ;  /* 0x0001506e06002986 */ /* 0x000fe2000c101532 */
[----:B------:R-:W-:-:S02]  /*9ad0*/  F2FP.BF16.F32.PACK_AB R112, RZ, R112 ;  /* 0x00000070ff70723e */ /* 0x000fc400000010ff */
[----:B------:R-:W-:Y:S01]  /*9ae0*/  ISETP.GT.AND P2, PT, R4, 0x8, P1 ;  /* 0x000000080400780c */ /* 0x000fe20000f44270 */
[----:B------:R-:W-:Y:S01]  /*9af0*/  @P3 STG.E.U16 desc[UR50][R6.64+0x152], R111 ;  /* 0x0001526f06003986 */ /* 0x000fe2000c101532 */
[----:B------:R-:W-:Y:S02]  /*9b00*/  ISETP.GT.AND P1, PT, R0, 0xb8, PT ;  /* 0x000000b80000780c */ /* 0x000fe40003f24270 */
[----:B------:R-:W-:Y:S01]  /*9b10*/  F2FP.BF16.F32.PACK_AB R113, RZ, R113 ;  /* 0x00000071ff71723e */ /* 0x000fe200000010ff */
[----:B------:R-:W-:Y:S01]  /*9b20*/  @P4 STG.E.U16 desc[UR50][R2.64+0x160], R112 ;  /* 0x0001607002004986 */ /* 0x000fe2000c101532 */
[----:B------:R-:W-:Y:S02]  /*9b30*/  ISETP.GT.AND P3, PT, R4, 0x8, P0 ;  /* 0x000000080400780c */ /* 0x000fe40000764270 */
[----:B------:R-:W-:Y:S01]  /*9b40*/  ISETP.GT.AND P0, PT, R0, 0xb9, PT ;  /* 0x000000b90000780c */ /* 0x000fe20003f04270 */
[----:B------:R-:W-:Y:S01]  /*9b50*/  @P5 STG.E.U16 desc[UR50][R2.64+0x162], R113 ;  /* 0x0001627102005986 */ /* 0x000fe2000c101532 */
[----:B------:R-:W-:-:S02]  /*9b60*/  ISETP.GT.AND P4, PT, R4, RZ, P1 ;  /* 0x000000ff0400720c */ /* 0x000fc40000f84270 */
[----:B------:R-:W-:Y:S02]  /*9b70*/  F2FP.BF16.F32.PACK_AB R114, RZ, R114 ;  /* 0x00000072ff72723e */ /* 0x000fe400000010ff */
[C---:B------:R-:W-:Y:S02]  /*9b80*/  ISETP.GT.AND P5, PT, R4.reuse, RZ, P0 ;  /* 0x000000ff0400720c */ /* 0x040fe400007a4270 */
[----:B------:R-:W-:Y:S01]  /*9b90*/  F2FP.BF16.F32.PACK_AB R115, RZ, R115 ;  /* 0x00000073ff73723e */ /* 0x000fe200000010ff */
[----:B------:R-:W-:Y:S01]  /*9ba0*/  @P2 STG.E.U16 desc[UR50][R6.64+0x160], R114 ;  /* 0x0001607206002986 */ /* 0x000fe2000c101532 */
[----:B------:R-:W-:Y:S02]  /*9bb0*/  F2FP.BF16.F32.PACK_AB R116, RZ, R116 ;  /* 0x00000074ff74723e */ /* 0x000fe400000010ff */
        /* <DEDUP_REMOVED lines=65> */
[----:B------:R-:W-:Y:S02]  /*9fd0*/  ISETP.GT.AND P5, PT, R4, RZ, P0 ;  /* 0x000000ff0400720c */ /* 0x000fe400007a4270 */
[----:B------:R-:W-:Y:S02]  /*9fe0*/  F2FP.BF16.F32.PACK_AB R134, RZ, R134 ;  /* 0x00000086ff86723e */ /* 0x000fe400000010ff */
[----:B------:R-:W-:Y:S02]  /*9ff0*/  F2FP.BF16.F32.PACK_AB R135, RZ, R135 ;  /* 0x00000087ff87723e */ /* 0x000fe400000010ff */
[----:B------:R-:W-:Y:S01]  /*a000*/  F2FP.BF16.F32.PACK_AB R136, RZ, R136 ;  /* 0x00000088ff88723e */ /* 0x000fe200000010ff */
[----:B------:R-:W-:Y:S01]  /*a010*/  @P2 STG.E.U16 desc[UR50][R6.64+0x1b0], R134 ;  /* 0x0001b08606002986 */ /* 0x000fe2000c101532 */
[----:B------:R-:W-:-:S02]  /*a020*/  F2FP.BF16.F32.PACK_AB R137, RZ, R137 ;  /* 0x00000089ff89723e */ /* 0x000fc400000010ff */
[C---:B------:R-:W-:Y:S01]  /*a030*/  ISETP.GT.AND P1, PT, R4.reuse, 0x8, P1 ;  /* 0x000000080400780c */ /* 0x040fe20000f24270 */
[----:B------:R-:W-:Y:S01]  /*a040*/  @P3 STG.E.U16 desc[UR50][R6.64+0x1b2], R135 ;  /* 0x0001b28706003986 */ /* 0x000fe2000c101532 */
[----:B------:R-:W-:Y:S02]  /*a050*/  ISETP.GT.AND P2, PT, R4, 0x8, P0 ;  /* 0x000000080400780c */ /* 0x000fe40000744270 */
[C---:B------:R-:W-:Y:S01]  /*a060*/  ISETP.GT.AND P0, PT, R0.reuse, 0xe9, PT ;  /* 0x000000e90000780c */ /* 0x040fe20003f04270 */
[----:B------:R-:W-:Y:S01]  /*a070*/  @P4 STG.E.U16 desc[UR50][R2.64+0x1c0], R136 ;  /* 0x0001c08802004986 */ /* 0x000fe2000c101532 */
[----:B------:R-:W-:Y:S02]  /*a080*/  ISETP.GT.AND P4, PT, R0, 0xe8, PT ;  /* 0x000000e80000780c */ /* 0x000fe40003f84270 */
[----:B------:R-:W-:Y:S01]  /*a090*/  F2FP.BF16.F32.PACK_AB R138, RZ, R138 ;  /* 0x0000008aff8a723e */ /* 0x000fe200000010ff */
[----:B------:R-:W-:Y:S01]  /*a0a0*/  @P5 STG.E.U16 desc[UR50][R2.64+0x1c2], R137 ;  /* 0x0001c28902005986 */ /* 0x000fe2000c101532 */
[----:B------:R-:W-:-:S02]  /*a0b0*/  ISETP.GT.AND P5, PT, R4, RZ, P4 ;  /* 0x000000ff0400720c */ /* 0x000fc400027a4270 */
[----:B------:R-:W-:Y:S01]  /*a0c0*/  F2FP.BF16.F32.PACK_AB R139, RZ, R139 ;  /* 0x0000008bff8b723e */ /* 0x000fe200000010ff */
[----:B------:R-:W-:Y:S01]  /*a0d0*/  @P1 STG.E.U16 desc[UR50][R6.64+0x1c0], R138 ;  /* 0x0001c08a06001986 */ /* 0x000fe2000c101532 */
[----:B------:R-:W-:Y:S02]  /*a0e0*/  F2FP.BF16.F32.PACK_AB R140, RZ, R140 ;  /* 0x0000008cff8c723e */ /* 0x000fe400000010ff */
[C---:B------:R-:W-:Y:S01]  /*a0f0*/  ISETP.GT.AND P3, PT, R4.reuse, RZ, P0 ;  /* 0x000000ff0400720c */ /* 0x040fe20000764270 */
[----:B------:R-:W-:Y:S01]  /*a100*/  @P2 STG.E.U16 desc[UR50][R6.64+0x1c2], R139 ;  /* 0x0001c28b06002986 */ /* 0x000fe2000c101532 */
[C---:B------:R-:W-:Y:S02]  /*a110*/  ISETP.GT.AND P4, PT, R4.reuse, 0x8, P4 ;  /* 0x000000080400780c */ /* 0x040fe40002784270 */
[----:B------:R-:W-:Y:S02]  /*a120*/  F2FP.BF16.F32.PACK_AB R141, RZ, R141 ;  /* 0x0000008dff8d723e */ /* 0x000fe400000010ff */
[----:B------:R-:W-:Y:S01]  /*a130*/  F2FP.BF16.F32.PACK_AB R142, RZ, R142 ;  /* 0x0000008eff8e723e */ /* 0x000fe200000010ff */
[----:B------:R-:W-:Y:S01]  /*a140*/  @P5 STG.E.U16 desc[UR50][R2.64+0x1d0], R140 ;  /* 0x0001d08c02005986 */ /* 0x000fe2000c101532 */
[----:B------:R-:W-:-:S02]  /*a150*/  ISETP.GT.AND P5, PT, R4, 0x8, P0 ;  /* 0x000000080400780c */ /* 0x000fc400007a4270 */
[----:B------:R-:W-:Y:S02]  /*a160*/  F2FP.BF16.F32.PACK_AB R143, RZ, R143 ;  /* 0x0000008fff8f723e */ /* 0x000fe400000010ff */
[C---:B------:R-:W-:Y:S01]  /*a170*/  ISETP.GT.AND P0, PT, R0.reuse, 0xf1, PT ;  /* 0x000000f10000780c */ /* 0x040fe20003f04270 */
[----:B------:R-:W-:Y:S01]  /*a180*/  @P3 STG.E.U16 desc[UR50][R2.64+0x1d2], R141 ;  /* 0x0001d28d02003986 */ /* 0x000fe2000c101532 */
[----:B------:R-:W-:Y:S02]  /*a190*/  ISETP.GT.AND P3, PT, R0, 0xf0, PT ;  /* 0x000000f00000780c */ /* 0x000fe40003f64270 */
[----:B------:R-:W-:Y:S01]  /*a1a0*/  F2FP.BF16.F32.PACK_AB R144, RZ, R144 ;  /* 0x00000090ff90723e */ /* 0x000fe200000010ff */
[----:B------:R-:W-:Y:S01]  /*a1b0*/  @P4 STG.E.U16 desc[UR50][R6.64+0x1d0], R142 ;  /* 0x0001d08e06004986 */ /* 0x000fe2000c101532 */
[C---:B------:R-:W-:Y:S02]  /*a1c0*/  ISETP.GT.AND P4, PT, R4.reuse, RZ, P3 ;  /* 0x000000ff0400720c */ /* 0x040fe40001f84270 */
[C---:B------:R-:W-:Y:S01]  /*a1d0*/  ISETP.GT.AND P3, PT, R4.reuse, 0x8, P3 ;  /* 0x000000080400780c */ /* 0x040fe20001f64270 */
[----:B------:R-:W-:Y:S01]  /*a1e0*/  @P5 STG.E.U16 desc[UR50][R6.64+0x1d2], R143 ;  /* 0x0001d28f06005986 */ /* 0x000fe2000c101532 */
[----:B------:R-:W-:-:S02]  /*a1f0*/  ISETP.GT.AND P5, PT, R4, RZ, P0 ;  /* 0x000000ff0400720c */ /* 0x000fc400007a4270 */
[----:B------:R-:W-:Y:S02]  /*a200*/  F2FP.BF16.F32.PACK_AB R145, RZ, R145 ;  /* 0x00000091ff91723e */ /* 0x000fe400000010ff */
[----:B------:R-:W-:Y:S02]  /*a210*/  ISETP.GT.AND P0, PT, R4, 0x8, P0 ;  /* 0x000000080400780c */ /* 0x000fe40000704270 */
[C---:B------:R-:W-:Y:S02]  /*a220*/  ISETP.GT.AND P1, PT, R0.reuse, 0xf9, PT ;  /* 0x000000f90000780c */ /* 0x040fe40003f24270 */
[----:B------:R-:W-:Y:S01]  /*a230*/  ISETP.GT.AND P2, PT, R0, 0xf8, PT ;  /* 0x000000f80000780c */ /* 0x000fe20003f44270 */
[----:B------:R-:W-:Y:S01]  /*a240*/  @P4 STG.E.U16 desc[UR50][R2.64+0x1e0], R144 ;  /* 0x0001e09002004986 */ /* 0x000fe2000c101532 */
[C---:B------:R-:W-:Y:S01]  /*a250*/  ISETP.GT.AND P4, PT, R4.reuse, RZ, P1 ;  /* 0x000000ff0400720c */ /* 0x040fe20000f84270 */
[----:B------:R-:W-:Y:S01]  /*a260*/  @P3 IMAD.MOV.U32 R5, RZ, RZ, R7 ;  /* 0x000000ffff053224 */ /* 0x000fe200078e0007 */
[C---:B------:R-:W-:Y:S01]  /*a270*/  ISETP.GT.AND P1, PT, R4.reuse, 0x8, P1 ;  /* 0x000000080400780c */ /* 0x040fe20000f24270 */
[----:B------:R-:W-:Y:S01]  /*a280*/  @P5 STG.E.U16 desc[UR50][R2.64+0x1e2], R145 ;  /* 0x0001e29102005986 */ /* 0x000fe2000c101532 */
[----:B------:R-:W-:-:S02]  /*a290*/  ISETP.GT.AND P5, PT, R4, RZ, P2 ;  /* 0x000000ff0400720c */ /* 0x000fc400017a4270 */
[----:B------:R-:W-:Y:S01]  /*a2a0*/  ISETP.GT.AND P2, PT, R4, 0x8, P2 ;  /* 0x000000080400780c */ /* 0x000fe20001744270 */
[----:B------:R-:W-:Y:S01]  /*a2b0*/  @P3 IMAD.MOV.U32 R4, RZ, RZ, R6 ;  /* 0x000000ffff043224 */ /* 0x000fe200078e0006 */
[----:B------:R-:W-:Y:S02]  /*a2c0*/  F2FP.BF16.F32.PACK_AB R146, RZ, R146 ;  /* 0x00000092ff92723e */ /* 0x000fe400000010ff */
[----:B------:R-:W-:Y:S02]  /*a2d0*/  F2FP.BF16.F32.PACK_AB R147, RZ, R147 ;  /* 0x00000093ff93723e */ /* 0x000fe400000010ff */
[----:B------:R-:W-:Y:S01]  /*a2e0*/  F2FP.BF16.F32.PACK_AB R148, RZ, R148 ;  /* 0x00000094ff94723e */ /* 0x000fe200000010ff */
[----:B------:R0:W-:Y:S01]  /*a2f0*/  @P3 STG.E.U16 desc[UR50][R4.64+0x1e0], R146 ;  /* 0x0001e09204003986 */ /* 0x0001e2000c101532 */
[----:B------:R-:W-:Y:S02]  /*a300*/  F2FP.BF16.F32.PACK_AB R149, RZ, R149 ;  /* 0x00000095ff95723e */ /* 0x000fe400000010ff */
[----:B------:R-:W-:-:S02]  /*a310*/  F2FP.BF16.F32.PACK_AB R150, RZ, R150 ;  /* 0x00000096ff96723e */ /* 0x000fc400000010ff */
[----:B------:R-:W-:Y:S01]  /*a320*/  F2FP.BF16.F32.PACK_AB R151, RZ, R151 ;  /* 0x00000097ff97723e */ /* 0x000fe200000010ff */
[----:B0-----:R-:W-:Y:S02]  /*a330*/  @P0 IMAD.MOV.U32 R4, RZ, RZ, R6 ;  /* 0x000000ffff040224 */ /* 0x001fe400078e0006 */
[----:B------:R-:W-:-:S05]  /*a340*/  @P0 IMAD.MOV.U32 R5, RZ, RZ, R7 ;  /* 0x000000ffff050224 */ /* 0x000fca00078e0007 */
[----:B------:R-:W-:Y:S04]  /*a350*/  @P0 STG.E.U16 desc[UR50][R4.64+0x1e2], R147 ;  /* 0x0001e29304000986 */ /* 0x000fe8000c101532 */
[----:B------:R-:W-:Y:S04]  /*a360*/  @P5 STG.E.U16 desc[UR50][R2.64+0x1f0], R148 ;  /* 0x0001f09402005986 */ /* 0x000fe8000c101532 */
[----:B------:R0:W-:Y:S02]  /*a370*/  @P4 STG.E.U16 desc[UR50][R2.64+0x1f2], R149 ;  /* 0x0001f29502004986 */ /* 0x0001e4000c101532 */
[----:B0-----:R-:W-:-:S02]  /*a380*/  @P2 IMAD.MOV.U32 R2, RZ, RZ, R6 ;  /* 0x000000ffff022224 */ /* 0x001fc400078e0006 */
[----:B------:R-:W-:-:S05]  /*a390*/  @P2 IMAD.MOV.U32 R3, RZ, RZ, R7 ;  /* 0x000000ffff032224 */ /* 0x000fca00078e0007 */
[----:B------:R0:W-:Y:S04]  /*a3a0*/  @P2 STG.E.U16 desc[UR50][R2.64+0x1f0], R150 ;  /* 0x0001f09602002986 */ /* 0x0001e8000c101532 */
[----:B------:R0:W-:Y:S02]  /*a3b0*/  @P1 STG.E.U16 desc[UR50][R6.64+0x1f2], R151 ;  /* 0x0001f29706001986 */ /* 0x0001e4000c101532 */
.L_x_289:
[----:B------:R-:W-:Y:S05]  /*a3c0*/  BSYNC B0 ;  /* 0x0000000000007941 */ /* 0x000fea0003800000 */
.L_x_35:
[----:B0-----:R-:W-:Y:S01]  /*a3d0*/  IMAD.U32 R2, RZ, RZ, UR38 ;  /* 0x00000026ff027e24 */ /* 0x001fe2000f8e00ff */
[----:B------:R-:W-:Y:S01]  /*a3e0*/  ULDC.64 UR4, c[0x0][0x650] ;  /* 0x0001940000047ab9 */ /* 0x000fe20000000a00 */
[----:B------:R-:W-:Y:S01]  /*a3f0*/  IMAD.U32 R0, RZ, RZ, UR41 ;  /* 0x00000029ff007e24 */ /* 0x000fe2000f8e00ff */
[----:B------:R0:W-:Y:S01]  /*a400*/  SYNCS.ARRIVE.TRANS64.A1T0 RZ, [R159+UR46], RZ ;  /* 0x000000ff9fff79a7 */ /* 0x0001e2000810002e */
[----:B------:R-:W-:Y:S01]  /*a410*/  IMAD.U32 R3, RZ, RZ, UR39 ;  /* 0x00000027ff037e24 */ /* 0x000fe2000f8e00ff */
[C---:B------:R-:W-:Y:S01]  /*a420*/  LEA R16, P0, R2.reuse, R16, 0x1 ;  /* 0x0000001002107211 */ /* 0x040fe200078008ff */
[----:B-----5:R-:W-:Y:S02]  /*a430*/  IMAD.MOV.U32 R18, RZ, RZ, -0x1 ;  /* 0xffffffffff127424 */ /* 0x020fe400078e00ff */
[----:B------:R-:W-:Y:S01]  /*a440*/  IMAD.MOV.U32 R19, RZ, RZ, -0x1 ;  /* 0xffffffffff137424 */ /* 0x000fe200078e00ff */
[----:B------:R-:W-:Y:S01]  /*a450*/  LEA.HI.X R17, R2, R17, R0, 0x1, P0 ;  /* 0x0000001102117211 */ /* 0x000fe200000f0c00 */
[----:B------:R-:W-:Y:S01]  /*a460*/  IMAD.MOV.U32 R2, RZ, RZ, -0x1 ;  /* 0xffffffffff027424 */ /* 0x000fe200078e00ff */
[----:B------:R-:W-:-:S02]  /*a470*/  ISETP.GE.U32.AND P0, PT, R16, UR4, PT ;  /* 0x0000000410007c0c */ /* 0x000fc4000bf06070 */
[----:B------:R-:W-:Y:S02]  /*a480*/  PRMT R0, RZ, 0x7610, R0 ;  /* 0x00007610ff007816 */ /* 0x000fe40000000000 */
[----:B------:R-:W-:-:S13]  /*a490*/  ISETP.GE.U32.AND.EX P0, PT, R17, UR5, PT, P0 ;  /* 0x0000000511007c0c */ /* 0x000fda000bf06100 */
[----:B0-----:R-:W-:Y:S05]  /*a4a0*/  @P0 BRA `(.L_x_290) ;  /* 0x00000004008c0947 */ /* 0x001fea0003800000 */
[----:B------:R-:W0:Y:S01]  /*a4b0*/  S2UR UR7, SR_CTAID.X ;  /* 0x00000000000779c3 */ /* 0x000e220000002500 */
[----:B------:R-:W-:Y:S01]  /*a4c0*/  ULDC.64 UR4, c[0x0][0x628] ;  /* 0x00018a0000047ab9 */ /* 0x000fe20000000a00 */
[----:B------:R-:W-:Y:S01]  /*a4d0*/  ULDC UR6, c[0x0][0x150] ;  /* 0x0000540000067ab9 */ /* 0x000fe20000000800 */
[----:B------:R-:W-:Y:S01]  /*a4e0*/  ISETP.NE.U32.AND P0, PT, RZ, UR4, PT ;  /* 0x00000004ff007c0c */ /* 0x000fe2000bf05070 */
[----:B------:R-:W-:Y:S01]  /*a4f0*/  ULDC UR15, c[0x0][0x630] ;  /* 0x00018c00000f7ab9 */ /* 0x000fe20000000800 */
[C---:B------:R-:W-:Y:S01]  /*a500*/  R2UR UR16, R16.reuse ;  /* 0x00000000101072ca */ /* 0x040fe200000e0000 */
[----:B------:R-:W-:Y:S01]  /*a510*/  ULDC UR18, c[0x0][0x154] ;  /* 0x0000550000127ab9 */ /* 0x000fe20000000800 */
[----:B------:R-:W-:Y:S01]  /*a520*/  ISETP.NE.AND.EX P0, PT, RZ, UR5, PT, P0 ;  /* 0x00000005ff007c0c */ /* 0x000fe2000bf05300 */
[----:B------:R-:W1:Y:S01]  /*a530*/  S2UR UR19, SR_CTAID.Y ;  /* 0x00000000001379c3 */ /* 0x000e620000002600 */
[----:B------:R-:W-:Y:S02]  /*a540*/  R2UR UR17, R17 ;  /* 0x00000000111172ca */ /* 0x000fe400000e0000 */
[----:B------:R-:W-:-:S02]  /*a550*/  R2UR UR12, R16 ;  /* 0x00000000100c72ca */ /* 0x000fc400000e0000 */
[----:B------:R-:W-:Y:S02]  /*a560*/  R2UR UR13, R17 ;  /* 0x00000000110d72ca */ /* 0x000fe400000e0000 */
[----:B0-----:R-:W-:-:S05]  /*a570*/  I2FP.F32.U32 R0, UR7 ;  /* 0x0000000700007c45 */ /* 0x001fca0008201000 */
[----:B------:R-:W-:-:S04]  /*a580*/  FMUL R0, R0, UR6 ;  /* 0x0000000600007c20 */ /* 0x000fc80008400000 */
[----:B------:R0:W0:Y:S01]  /*a590*/  F2I.U32.TRUNC.NTZ R2, R0 ;  /* 0x0000000000027305 */ /* 0x000022000020f000 */
[----:B-1----:R-:W-:Y:S05]  /*a5a0*/  @!P0 BRA `(.L_x_291) ;  /* 0x0000000000308947 */ /* 0x002fea0003800000 */
        /* <DEDUP_REMOVED lines=12> */
.L_x_291:
[----:B------:R-:W-:Y:S01]  /*a670*/  USHF.R.U64 UR6, UR12, UR15, UR13 ;  /* 0x0000000f0c067299 */ /* 0x000fe2000800120d */
[----:B0-----:R-:W-:Y:S01]  /*a680*/  I2FP.F32.U32 R0, UR19 ;  /* 0x0000001300007c45 */ /* 0x001fe20008201000 */
[----:B------:R-:W-:Y:S01]  /*a690*/  USHF.R.U32.HI UR4, URZ, UR15, UR13 ;  /* 0x0000000f3f047299 */ /* 0x000fe2000801160d */
[----:B------:R-:W-:Y:S01]  /*a6a0*/  R2UR UR14, R2 ;  /* 0x00000000020e72ca */ /* 0x000fe200000e0000 */
[----:B------:R-:W-:Y:S02]  /*a6b0*/  UIADD3 UR9, UP0, URZ, -UR6, URZ ;  /* 0x800000063f097290 */ /* 0x000fe4000ff1e03f */
[----:B------:R-:W-:Y:S01]  /*a6c0*/  FMUL R0, R0, UR18 ;  /* 0x0000001200007c20 */ /* 0x000fe20008400000 */
[----:B------:R-:W-:Y:S01]  /*a6d0*/  ULDC.64 UR12, c[0x0][0x620] ;  /* 0x00018800000c7ab9 */ /* 0x000fe20000000a00 */
[----:B------:R-:W-:Y:S01]  /*a6e0*/  UIADD3.X UR4, URZ, ~UR4, URZ, UP0, !UPT ;  /* 0x800000043f047290 */ /* 0x000fe200087fe43f */
[----:B------:R-:W-:Y:S01]  /*a6f0*/  UMOV UR10, UR16 ;  /* 0x00000010000a7c82 */ /* 0x000fe20008000000 */
[----:B------:R-:W-:-:S02]  /*a700*/  UMOV UR11, UR17 ;  /* 0x00000011000b7c82 */ /* 0x000fc40008000000 */
[----:B------:R-:W0:Y:S01]  /*a710*/  F2I.U32.TRUNC.NTZ R0, R0 ;  /* 0x0000000000007305 */ /* 0x000e22000020f000 */
[----:B------:R-:W-:Y:S02]  /*a720*/  UIMAD UR4, UR4, UR12, URZ ;  /* 0x0000000c040472a4 */ /* 0x000fe4000f8e023f */
[----:B------:R-:W-:Y:S02]  /*a730*/  UIMAD.WIDE.U32 UR10, UR9, UR12, UR10 ;  /* 0x0000000c090a72a5 */ /* 0x000fe4000f8e000a */
[----:B------:R-:W-:Y:S01]  /*a740*/  UIMAD UR9, UR9, UR13, UR4 ;  /* 0x0000000d090972a4 */ /* 0x000fe2000f8e0204 */
[----:B------:R-:W-:Y:S01]  /*a750*/  ULDC UR22, c[0x0][0x658] ;  /* 0x0001960000167ab9 */ /* 0x000fe20000000800 */
[----:B------:R-:W-:Y:S02]  /*a760*/  UMOV UR12, 0xffffffff ;  /* 0xffffffff000c7882 */ /* 0x000fe40000000000 */
[----:B------:R-:W-:Y:S01]  /*a770*/  UIADD3 UR11, UR11, UR9, URZ ;  /* 0x000000090b0b7290 */ /* 0x000fe2000fffe03f */
[----:B------:R-:W-:Y:S01]  /*a780*/  ULDC UR13, c[0x0][0x618] ;  /* 0x00018600000d7ab9 */ /* 0x000fe20000000800 */
[----:B------:R-:W-:Y:S01]  /*a790*/  ULDC.64 UR4, c[0x0][0x640] ;  /* 0x0001900000047ab9 */ /* 0x000fe20000000a00 */
[----:B------:R-:W-:Y:S01]  /*a7a0*/  USHF.L.U32 UR18, UR12, UR22, URZ ;  /* 0x000000160c127299 */ /* 0x000fe2000800063f */
[----:B------:R-:W-:Y:S01]  /*a7b0*/  ISETP.NE.U32.AND P0, PT, RZ, UR4, PT ;  /* 0x00000004ff007c0c */ /* 0x000fe2000bf05070 */
[----:B------:R-:W-:Y:S01]  /*a7c0*/  USHF.R.U64 UR12, UR10, UR13, UR11 ;  /* 0x0000000d0a0c7299 */ /* 0x000fe2000800120b */
[----:B0-----:R-:W-:Y:S01]  /*a7d0*/  R2UR UR16, R0 ;  /* 0x00000000001072ca */ /* 0x001fe200000e0000 */
[----:B------:R-:W-:Y:S01]  /*a7e0*/  USHF.R.U32.HI UR10, URZ, UR13, UR11 ;  /* 0x0000000d3f0a7299 */ /* 0x000fe2000801160b */
[----:B------:R-:W-:Y:S01]  /*a7f0*/  ISETP.NE.AND.EX P0, PT, RZ, UR5, PT, P0 ;  /* 0x00000005ff007c0c */ /* 0x000fe2000bf05300 */
[----:B------:R-:W-:Y:S01]  /*a800*/  ULDC UR17, c[0x0][0x608] ;  /* 0x0001820000117ab9 */ /* 0x000fe20000000800 */
[----:B------:R-:W-:-:S02]  /*a810*/  ULOP3.LUT UR23, URZ, UR18, URZ, 0x33, !UPT ;  /* 0x000000123f177292 */ /* 0x000fc4000f8e333f */
[----:B------:R-:W-:Y:S02]  /*a820*/  USHF.R.U64 UR18, UR12, UR17, UR10 ;  /* 0x000000110c127299 */ /* 0x000fe4000800120a */
[----:B------:R-:W-:Y:S01]  /*a830*/  USHF.R.U32.HI UR10, URZ, UR17, UR10 ;  /* 0x000000113f0a7299 */ /* 0x000fe2000801160a */
[----:B------:R-:W-:Y:S01]  /*a840*/  UMOV UR20, 0x1 ;  /* 0x0000000100147882 */ /* 0x000fe20000000000 */
[----:B------:R-:W-:Y:S02]  /*a850*/  UIADD3 UR14, -UR14, URZ, URZ ;  /* 0x0000003f0e0e7290 */ /* 0x000fe4000fffe13f */
[----:B------:R-:W-:Y:S02]  /*a860*/  USHF.L.U32 UR13, UR20, UR22, URZ ;  /* 0x00000016140d7299 */ /* 0x000fe4000800063f */
[----:B------:R-:W-:Y:S01]  /*a870*/  USHF.R.U64 UR20, UR18, UR22, UR10 ;  /* 0x0000001612147299 */ /* 0x000fe2000800120a */
[----:B------:R-:W-:Y:S01]  /*a880*/  ULDC UR15, c[0x0][0x144] ;  /* 0x00005100000f7ab9 */ /* 0x000fe20000000800 */
[----:B------:R-:W-:Y:S01]  /*a890*/  ULDC UR8, c[0x0][0x600] ;  /* 0x0001800000087ab9 */ /* 0x000fe20000000800 */
[----:B------:R-:W-:-:S02]  /*a8a0*/  UIADD3 UR21, -UR16, URZ, URZ ;  /* 0x0000003f10157290 */ /* 0x000fc4000fffe13f */
[----:B------:R-:W-:Y:S02]  /*a8b0*/  USHF.R.U32.HI UR17, URZ, UR22, UR10 ;  /* 0x000000163f117299 */ /* 0x000fe4000801160a */
[----:B------:R-:W-:Y:S02]  /*a8c0*/  UIADD3 UR9, UR8, -0x1, URZ ;  /* 0xffffffff08097890 */ /* 0x000fe4000fffe03f */
[----:B------:R-:W-:Y:S01]  /*a8d0*/  UIMAD UR22, UR15, UR14, UR7 ;  /* 0x0000000e0f1672a4 */ /* 0x000fe2000f8e0207 */
[----:B------:R-:W-:Y:S01]  /*a8e0*/  ULDC UR26, c[0x0][0x148] ;  /* 0x00005200001a7ab9 */ /* 0x000fe20000000800 */
[----:B------:R-:W-:Y:S01]  /*a8f0*/  ULDC UR24, c[0x0][0x648] ;  /* 0x0001920000187ab9 */ /* 0x000fe20000000800 */
[----:B------:R-:W-:Y:S01]  /*a900*/  ULDC UR25, c[0x0][0x638] ;  /* 0x00018e0000197ab9 */ /* 0x000fe20000000800 */
        /* <DEDUP_REMOVED lines=12> */
.L_x_292:
[----:B------:R-:W-:Y:S01]  /*a9d0*/  UISETP.NE.AND UP0, UPT, UR40, URZ, UPT ;  /* 0x0000003f2800728c */ /* 0x000fe2000bf05270 */
[----:B------:R-:W-:Y:S01]  /*a9e0*/  IMAD.MOV.U32 R0, RZ, RZ, 0x1 ;  /* 0x00000001ff007424 */ /* 0x000fe200078e00ff */
[----:B------:R-:W-:Y:S01]  /*a9f0*/  USHF.R.U64 UR4, UR16, UR24, UR17 ;  /* 0x0000001810047299 */ /* 0x000fe20008001211 */
[----:B------:R-:W-:Y:S01]  /*aa00*/  IMAD.U32 R19, RZ, RZ, UR6 ;  /* 0x00000006ff137e24 */ /* 0x000fe2000f8e00ff */
[----:B------:R-:W-:Y:S02]  /*aa10*/  ULOP3.LUT UR18, UR18, UR23, URZ, 0xc0, !UPT ;  /* 0x0000001712127292 */ /* 0x000fe4000f8ec03f */
[----:B------:R-:W-:Y:S02]  /*aa20*/  UIADD3 UR5, -UR4, URZ, URZ ;  /* 0x0000003f04057290 */ /* 0x000fe4000fffe13f */
[----:B------:R-:W-:Y:S02]  /*aa30*/  ULOP3.LUT UR9, UR12, UR9, URZ, 0xc0, !UPT ;  /* 0x000000090c097292 */ /* 0x000fe4000f8ec03f */
[----:B------:R-:W-:-:S02]  /*aa40*/  UIMAD UR4, UR13, UR4, UR18 ;  /* 0x000000040d0472a4 */ /* 0x000fc4000f8e0212 */
[----:B------:R-:W-:Y:S02]  /*aa50*/  @UP0 UIMAD UR22, UR26, UR21, UR19 ;  /* 0x000000151a1602a4 */ /* 0x000fe4000f8e0213 */
[----:B------:R-:W-:Y:S01]  /*aa60*/  UIMAD UR5, UR5, UR25, UR20 ;  /* 0x00000019050572a4 */ /* 0x000fe2000f8e0214 */
[----:B------:R-:W-:Y:S02]  /*aa70*/  ULDC UR7, c[0x0][0x610] ;  /* 0x0001840000077ab9 */ /* 0x000fe40000000800 */
[----:B------:R-:W-:Y:S02]  /*aa80*/  UIMAD UR4, UR4, UR7, UR22 ;  /* 0x00000007040472a4 */ /* 0x000fe4000f8e0216 */
[----:B------:R-:W-:-:S04]  /*aa90*/  UIMAD UR5, UR5, UR8, UR9 ;  /* 0x00000008050572a4 */ /* 0x000fc8000f8e0209 */
[----:B------:R-:W-:Y:S02]  /*aaa0*/  USEL UR7, UR5, UR4, !UP0 ;  /* 0x0000000405077287 */ /* 0x000fe4000c000000 */
[----:B------:R-:W-:-:S04]  /*aab0*/  USEL UR4, UR4, UR5, !UP0 ;  /* 0x0000000504047287 */ /* 0x000fc8000c000000 */
[----:B------:R-:W-:Y:S02]  /*aac0*/  IMAD.U32 R2, RZ, RZ, UR7 ;  /* 0x00000007ff027e24 */ /* 0x000fe4000f8e00ff */
[----:B------:R-:W-:-:S07]  /*aad0*/  IMAD.U32 R18, RZ, RZ, UR4 ;  /* 0x00000004ff127e24 */ /* 0x000fce000f8e00ff */
.L_x_290:
[----:B------:R-:W-:Y:S02]  /*aae0*/  LOP3.LUT P0, RZ, R0, 0xff, RZ, 0xc0, !PT ;  /* 0x000000ff00ff7812 */ /* 0x000fe4000780c0ff */
[----:B------:R-:W-:-:S11]  /*aaf0*/  LOP3.LUT R170, R170, 0x1, RZ, 0x3c, !PT ;  /* 0x00000001aaaa7812 */ /* 0x000fd600078e3cff */
[----:B------:R-:W-:Y:S05]  /*ab00*/  @P0 BRA `(.L_x_293) ;  /* 0xffffff6800f00947 */ /* 0x000fea000383ffff */
[----:B------:R-:W-:Y:S05]  /*ab10*/  EXIT ;  /* 0x000000000000794d */ /* 0x000fea0003800000 */
.L_x_16:
[----:B------:R-:W-:-:S08]  /*ab20*/  ISETP.NE.AND P0, PT, RZ, UR6, PT ;  /* 0x00000006ff007c0c */ /* 0x000fd0000bf05270 */
[----:B-----5:R-:W0:-:S00]  /*ab30*/  USETMAXREG.DEALLOC.CTAPOOL 0x28 ;  /* 0x00000028000079c8 */ /* 0x020e0000080e0500 */
[----:B------:R-:W-:Y:S05]  /*ab40*/  @P0 EXIT ;  /* 0x000000000000094d */ /* 0x000fea0003800000 */
[----:B0-----:R-:W-:Y:S01]  /*ab50*/  LOP3.LUT P0, RZ, R0, 0xff, RZ, 0xc0, !PT ;  /* 0x000000ff00ff7812 */ /* 0x001fe2000780c0ff */
[----:B------:R-:W-:Y:S02]  /*ab60*/  IMAD.MOV.U32 R8, RZ, RZ, 0x1 ;  /* 0x00000001ff087424 */ /* 0x000fe400078e00ff */
[----:B------:R-:W-:-:S10]  /*ab70*/  IMAD.MOV.U32 R0, RZ, RZ, RZ ;  /* 0x000000ffff007224 */ /* 0x000fd400078e00ff */
[----:B------:R-:W-:Y:S05]  /*ab80*/  @!P0 BRA `(.L_x_294) ;  /* 0x0000000c00648947 */ /* 0x000fea0003800000 */
[----:B------:R-:W0:Y:S01]  /*ab90*/  S2UR UR8, SR_CgaCtaId ;  /* 0x00000000000879c3 */ /* 0x000e220000008800 */
[----:B------:R-:W-:Y:S01]  /*aba0*/  LOP3.LUT P0, RZ, R3, 0x1f, RZ, 0xc0, !PT ;  /* 0x0000001f03ff7812 */ /* 0x000fe2000780c0ff */
[----:B------:R-:W-:Y:S01]  /*abb0*/  ULDC UR5, c[0x0][0x658] ;  /* 0x0001960000057ab9 */ /* 0x000fe20000000800 */
[----:B------:R-:W-:Y:S01]  /*abc0*/  UMOV UR6, 0xffffffff ;  /* 0xffffffff00067882 */ /* 0x000fe20000000000 */
[----:B------:R-:W-:Y:S01]  /*abd0*/  BSSY B0, `(.L_x_294) ;  /* 0x00000d4000007945 */ /* 0x000fe20003800000 */
[----:B------:R-:W-:Y:S01]  /*abe0*/  USHF.L.U32 UR6, UR6, UR5, URZ ;  /* 0x0000000506067299 */ /* 0x000fe2000800063f */
[C---:B------:R-:W-:Y:S01]  /*abf0*/  ISETP.NE.AND P3, PT, R4.reuse, RZ, PT ;  /* 0x000000ff0400720c */ /* 0x040fe20003f65270 */
[----:B------:R-:W-:Y:S01]  /*ac00*/  IMAD.MOV.U32 R10, RZ, RZ, 0x1 ;  /* 0x00000001ff0a7424 */ /* 0x000fe200078e00ff */
[----:B------:R-:W-:Y:S01]  /*ac10*/  ISETP.NE.OR P0, PT, R4, RZ, !P0 ;  /* 0x000000ff0400720c */ /* 0x000fe20004705670 */
[----:B------:R-:W-:Y:S01]  /*ac20*/  IMAD.MOV.U32 R8, RZ, RZ, 0x1 ;  /* 0x00000001ff087424 */ /* 0x000fe200078e00ff */
[----:B------:R-:W-:Y:S01]  /*ac30*/  ULDC UR4, c[0x0][0x600] ;  /* 0x0001800000047ab9 */ /* 0x000fe20000000800 */
[----:B------:R-:W-:Y:S01]  /*ac40*/  IMAD.MOV.U32 R0, RZ, RZ, RZ ;  /* 0x000000ffff007224 */ /* 0x000fe200078e00ff */
[----:B------:R-:W-:Y:S01]  /*ac50*/  UMOV UR7, 0x1 ;  /* 0x0000000100077882 */ /* 0x000fe20000000000 */
[----:B------:R-:W-:-:S02]  /*ac60*/  UIADD3 UR21, UR37, 0x1, URZ ;  /* 0x0000000125157890 */ /* 0x000fc4000fffe03f */
[----:B------:R-:W-:Y:S02]  /*ac70*/  ULOP3.LUT UR13, UR42, 0x2, URZ, 0xfc, !UPT ;  /* 0x000000022a0d7892 */ /* 0x000fe4000f8efc3f */
[----:B------:R-:W-:Y:S02]  /*ac80*/  UIADD3 UR4, UR4, -0x1, URZ ;  /* 0xffffffff04047890 */ /* 0x000fe4000fffe03f */
[----:B------:R-:W-:Y:S02]  /*ac90*/  USHF.L.U32 UR5, UR7, UR5, URZ ;  /* 0x0000000507057299 */ /* 0x000fe4000800063f */
[----:B------:R-:W-:Y:S01]  /*aca0*/  ULOP3.LUT UR6, URZ, UR6, URZ, 0x33, !UPT ;  /* 0x000000063f067292 */ /* 0x000fe2000f8e333f */
[----:B------:R-:W-:Y:S01]  /*acb0*/  ULDC.64 UR30, c[0x0][0x198] ;  /* 0x00006600001e7ab9 */ /* 0x000fe20000000a00 */
[----:B0-----:R-:W-:-:S10]  /*acc0*/  IMAD.U32 R9, RZ, RZ, UR8 ;  /* 0x00000008ff097e24 */ /* 0x001fd4000f8e00ff */
.L_x_306:
[----:B------:R-:W-:-:S03]  /*acd0*/  UMOV UR7, 0xffffffff ;  /* 0xffffffff00077882 */ /* 0x000fc60000000000 */
[----:B------:R-:W-:Y:S05]  /*ace0*/  BRA.DIV UR7, `(.L_x_295) ;  /* 0x0000000e07dc7947 */ /* 0x000fea000b800000 */
[----:B------:R-:W-:-:S13]  /*acf0*/  ELECT P6, URZ, PT ;  /* 0x00000000003f782f */ /* 0x000fda00038c0000 */
.L_x_317:
[----:B------:R-:W0:Y:S01]  /*ad00*/  LDC R3, c[0x0][0x28c] ;  /* 0x0000a300ff037b82 */ /* 0x000e220000000800 */
[----:B------:R-:W-:Y:S01]  /*ad10*/  BSSY B1, `(.L_x_296) ;  /* 0x0000049000017945 */ /* 0x000fe20003800000 */
[----:B0-----:R-:W-:-:S13]  /*ad20*/  ISETP.LT.OR P6, PT, R3, 0x1, !P6 ;  /* 0x000000010300780c */ /* 0x001fda00077c1670 */
[----:B------:R-:W-:Y:S05]  /*ad30*/  @P6 BRA `(.L_x_297) ;  /* 0x0000000400186947 */ /* 0x000fea0003800000 */
[----:B------:R-:W-:Y:S02]  /*ad40*/  IMAD R9, R18, 0x2, R9 ;  /* 0x0000000212097824 */ /* 0x000fe400078e0209 */
[----:B------:R-:W-:Y:S02]  /*ad50*/  IMAD.SHL.U32 R6, R2, 0x100, RZ ;  /* 0x0000010002067824 */ /* 0x000fe400078e00ff */
[----:B------:R-:W-:Y:S02]  /*ad60*/  IMAD.MOV.U32 R13, RZ, RZ, RZ ;  /* 0x000000ffff0d7224 */ /* 0x000fe400078e00ff */
[----:B------:R-:W-:Y:S02]  /*ad70*/  IMAD.U32 R14, RZ, RZ, UR21 ;  /* 0x00000015ff0e7e24 */ /* 0x000fe4000f8e00ff */
[----:B------:R-:W-:Y:S02]  /*ad80*/  IMAD.MOV.U32 R2, RZ, RZ, R8 ;  /* 0x000000ffff027224 */ /* 0x000fe400078e0008 */
[----:B------:R-:W-:-:S02]  /*ad90*/  IMAD.MOV.U32 R4, RZ, RZ, R0 ;  /* 0x000000ffff047224 */ /* 0x000fc400078e0000 */
[----:B------:R-:W-:-:S07]  /*ada0*/  IMAD.SHL.U32 R7, R9, 0x20, RZ ;  /* 0x0000002009077824 */ /* 0x000fce00078e00ff */
.L_x_301:
[----:B------:R-:W0:Y:S01]  /*adb0*/  S2UR UR7, SR_CgaCtaId ;  /* 0x00000000000779c3 */ /* 0x000e220000008800 */
[----:B------:R-:W-:Y:S02]  /*adc0*/  MOV R12, 0x400 ;  /* 0x00000400000c7802 */ /* 0x000fe40000000f00 */
[----:B------:R-:W-:-:S05]  /*add0*/  SHF.L.U32 R3, R2, 0x1f, RZ ;  /* 0x0000001f02037819 */ /* 0x000fca00000006ff */
[----:B------:R-:W1:Y:S01]  /*ade0*/  @!P3 LDC R5, c[0x0][0x500] ;  /* 0x00014000ff05bb82 */ /* 0x000e620000000800 */
[----:B0-----:R-:W-:-:S05]  /*adf0*/  IMAD.U32 R9, RZ, RZ, UR7 ;  /* 0x00000007ff097e24 */ /* 0x001fca000f8e00ff */
[----:B------:R-:W-:-:S05]  /*ae00*/  LEA R11, R9, R12, 0x18 ;  /* 0x0000000c090b7211 */ /* 0x000fca00078ec0ff */
[----:B------:R-:W-:-:S04]  /*ae10*/  IMAD R12, R4, 0x8, R11 ;  /* 0x00000008040c7824 */ /* 0x000fc800078e020b */
[----:B------:R-:W0:Y:S02]  /*ae20*/  SYNCS.PHASECHK.TRANS64.TRYWAIT P1, [R12+URZ+0x10], R3 ;  /* 0x000010030c0075a7 */ /* 0x000e24000802017f */
[----:B01----:R-:W-:Y:S05]  /*ae30*/  @!P1 BRA `(.L_x_298) ;  /* 0x0000000c00a89947 */ /* 0x003fea0003800000 */
.L_x_318:
[----:B------:R-:W-:Y:S01]  /*ae40*/  UPRMT UR7, UR13, 0x9910, URZ ;  /* 0x000099100d077896 */ /* 0x000fe2000800003f */
[----:B------:R1:W-:Y:S03]  /*ae50*/  @!P3 SYNCS.ARRIVE.TRANS64 RZ, [R12+URZ], R5 ;  /* 0x000000050cffb9a7 */ /* 0x0003e6000800003f */
[----:B------:R-:W-:-:S06]  /*ae60*/  UISETP.NE.AND UP0, UPT, UR7, 0x2, UPT ;  /* 0x000000020700788c */ /* 0x000fcc000bf05270 */
[----:B------:R-:W-:-:S13]  /*ae70*/  PLOP3.LUT P1, PT, PT, PT, UP0, 0x80, 0x0 ;  /* 0x000000000000781c */ /* 0x000fda0003f2f008 */
[----:B-1----:R-:W-:Y:S05]  /*ae80*/  @P1 BRA `(.L_x_299) ;  /* 0x0000000000041947 */ /* 0x002fea0003800000 */
[----:B------:R-:W-:Y:S01]  /*ae90*/  BPT.TRAP 0x1 ;  /* 0x000000040000795c */ /* 0x000fe20000300000 */
.L_x_299:
[----:B------:R-:W-:Y:S05]  /*aea0*/  @P0 BRA `(.L_x_300) ;  /* 0x0000000000040947 */ /* 0x000fea0003800000 */
[----:B------:R-:W-:Y:S01]  /*aeb0*/  BPT.TRAP 0x1 ;  /* 0x000000040000795c */ /* 0x000fe20000300000 */
.L_x_300:
[----:B0-----:R-:W-:Y:S01]  /*aec0*/  IMAD R3, R4, 0x4, R9 ;  /* 0x0000000404037824 */ /* 0x001fe200078e0209 */
[----:B------:R-:W-:Y:S01]  /*aed0*/  R2UR UR34, R13 ;  /* 0x000000000d2272ca */ /* 0x000fe200000e0000 */
[----:B------:R-:W-:Y:S01]  /*aee0*/  VIADD R14, R14, 0xffffffff ;  /* 0xffffffff0e0e7836 */ /* 0x000fe20000000000 */
[----:B------:R-:W-:Y:S01]  /*aef0*/  R2UR UR33, R12 ;  /* 0x000000000c2172ca */ /* 0x000fe200000e0000 */
[----:B------:R-:W-:Y:S01]  /*af00*/  IMAD.SHL.U32 R3, R3, 0x800, RZ ;  /* 0x0000080003037824 */ /* 0x000fe200078e00ff */
[----:B------:R-:W-:Y:S01]  /*af10*/  R2UR UR36, R19 ;  /* 0x00000000132472ca */ /* 0x000fe200000e0000 */
[----:B------:R-:W-:Y:S01]  /*af20*/  UIADD3 UR14, UP0, UR30, 0xf0, URZ ;  /* 0x000000f01e0e7890 */ /* 0x000fe2000ff1e03f */
[----:B------:R-:W-:Y:S01]  /*af30*/  R2UR UR35, R7 ;  /* 0x00000000072372ca */ /* 0x000fe200000e0000 */
[--C-:B------:R-:W-:Y:S01]  /*af40*/  IMAD R3, R3, 0x2, R11.reuse ;  /* 0x0000000203037824 */ /* 0x100fe200078e020b */
[----:B------:R-:W-:Y:S01]  /*af50*/  R2UR UR19, R6 ;  /* 0x00000000061372ca */ /* 0x000fe200000e0000 */
[----:B------:R-:W-:Y:S01]  /*af60*/  IMAD R11, R4, 0x10000, R11 ;  /* 0x00010000040b7824 */ /* 0x000fe200078e020b */
[----:B------:R-:W-:Y:S01]  /*af70*/  UIADD3 UR44, UP1, UR30, 0x1f0, URZ ;  /* 0x000001f01e2c7890 */ /* 0x000fe2000ff3e03f */
[----:B------:R-:W-:Y:S01]  /*af80*/  ISETP.GT.AND P2, PT, R14, 0x1, PT ;  /* 0x000000010e00780c */ /* 0x000fe20003f44270 */
[----:B------:R-:W-:Y:S01]  /*af90*/  UIADD3.X UR15, URZ, UR31, URZ, UP0, !UPT ;  /* 0x0000001f3f0f7290 */ /* 0x000fe200087fe43f */
[----:B------:R-:W-:Y:S01]  /*afa0*/  R2UR UR24, R3 ;  /* 0x00000000031872ca */ /* 0x000fe200000e0000 */
[----:B------:R-:W-:Y:S01]  /*afb0*/  UIADD3 UR26, UR34, 0x40, URZ ;  /* 0x00000040221a7890 */ /* 0x000fe2000fffe03f */
[----:B------:R-:W-:Y:S01]  /*afc0*/  R2UR UR8, R11 ;  /* 0x000000000b0872ca */ /* 0x000fe200000e0000 */
[----:B------:R-:W-:Y:S01]  /*afd0*/  UIADD3.X UR45, URZ, UR31, URZ, UP1, !UPT ;  /* 0x0000001f3f2d7290 */ /* 0x000fe20008ffe43f */
[----:B------:R-:W-:Y:S01]  /*afe0*/  VIADD R4, R4, 0x1 ;  /* 0x0000000104047836 */ /* 0x000fe20000000000 */
[----:B------:R-:W-:Y:S01]  /*aff0*/  UMOV UR7, 0x30000 ;  /* 0x0003000000077882 */ /* 0x000fe20000000000 */
[----:B------:R-:W-:Y:S01]  /*b000*/  UMOV UR22, 0x0 ;  /* 0x0000000000167882 */ /* 0x000fe20000000000 */
[----:B------:R-:W-:Y:S01]  /*b010*/  UMOV UR23, 0x10000000 ;  /* 0x1000000000177882 */ /* 0x000fe20000000000 */
[----:B------:R-:W-:Y:S01]  /*b020*/  UMOV UR25, UR33 ;  /* 0x0000002100197c82 */ /* 0x000fe20008000000 */
[----:B------:R-:W-:Y:S01]  /*b030*/  ISETP.NE.AND P1, PT, R4, 0x2, PT ;  /* 0x000000020400780c */ /* 0x000fe20003f25270 */
[----:B------:R-:W-:Y:S01]  /*b040*/  UMOV UR28, UR36 ;  /* 0x00000024001c7c82 */ /* 0x000fe20008000000 */
[----:B------:R-:W-:Y:S01]  /*b050*/  UMOV UR27, UR35 ;  /* 0x00000023001b7c82 */ /* 0x000fe20008000000 */
[----:B------:R-:W-:Y:S01]  /*b060*/  UMOV UR17, UR33 ;  /* 0x0000002100117c82 */ /* 0x000fe20008000000 */
[----:B------:R-:W-:Y:S01]  /*b070*/  UIADD3 UR32, UR24, 0x100, URZ ;  /* 0x0000010018207890 */ /* 0x000fe2000fffe03f */
[----:B------:R-:W-:Y:S01]  /*b080*/  SEL R3, RZ, 0x1, P1 ;  /* 0x00000001ff037807 */ /* 0x000fe20000800000 */
[----:B------:R-:W-:Y:S01]  /*b090*/  UIADD3 UR24, UR24, 0x2100, URZ ;  /* 0x0000210018187890 */ /* 0x000fe2000fffe03f */
[----:B------:R-:W-:Y:S01]  /*b0a0*/  VIADD R13, R13, 0x80 ;  /* 0x000000800d0d7836 */ /* 0x000fe20000000000 */
[----:B------:R-:W-:Y:S01]  /*b0b0*/  UIADD3 UR16, UR8, 0x8100, URZ ;  /* 0x0000810008107890 */ /* 0x000fe2000fffe03f */
[----:B------:R-:W-:Y:S01]  /*b0c0*/  LOP3.LUT R2, R2, R3, RZ, 0x3c, !PT ;  /* 0x0000000302027212 */ /* 0x000fe200078e3cff */
[----:B------:R-:W-:Y:S01]  /*b0d0*/  UIADD3 UR8, UR8, 0x10100, URZ ;  /* 0x0001010008087890 */ /* 0x000fe2000fffe03f */
[----:B------:R-:W-:Y:S01]  /*b0e0*/  SEL R4, R4, RZ, P1 ;  /* 0x000000ff04047207 */ /* 0x000fe20000800000 */
[----:B------:R-:W-:Y:S01]  /*b0f0*/  UMOV UR18, UR34 ;  /* 0x0000002200127c82 */ /* 0x000fe20008000000 */
[----:B------:R-:W-:Y:S01]  /*b100*/  UMOV UR20, UR36 ;  /* 0x0000002400147c82 */ /* 0x000fe20008000000 */
[----:B------:R0:W-:Y:S01]  /*b110*/  UTMALDG.3D.MULTICAST [UR32], [UR14], UR7, desc[UR22] ;  /* 0x000016200e0073b4 */ /* 0x0001e20008011807 */
[----:B------:R-:W-:Y:S01]  /*b120*/  UMOV UR9, UR33 ;  /* 0x0000002100097c82 */ /* 0x000fe20008000000 */
[----:B------:R-:W-:Y:S01]  /*b130*/  UMOV UR11, UR19 ;  /* 0x00000013000b7c82 */ /* 0x000fe20008000000 */
[----:B------:R-:W-:Y:S01]  /*b140*/  UMOV UR12, UR36 ;  /* 0x00000024000c7c82 */ /* 0x000fe20008000000 */
[----:B------:R-:W-:Y:S01]  /*b150*/  UMOV UR10, UR26 ;  /* 0x0000001a000a7c82 */ /* 0x000fe20008000000 */
[----:B------:R0:W-:Y:S01]  /*b160*/  UTMALDG.3D.MULTICAST [UR24], [UR14], UR7, desc[UR22] ;  /* 0x000016180e0073b4 */ /* 0x0001e20008011807 */
[----:B------:R0:W-:Y:S01]  /*b170*/  UTMALDG.3D [UR16], [UR44], desc[UR22] ;  /* 0x000016102c0075b4 */ /* 0x0001e20008011000 */
[----:B------:R0:W-:Y:S02]  /*b180*/  UTMALDG.3D [UR8], [UR44], desc[UR22] ;  /* 0x000016082c0075b4 */ /* 0x0001e40008011000 */
[----:B0-----:R-:W-:Y:S05]  /*b190*/  @P2 BRA `(.L_x_301) ;  /* 0xfffffffc00042947 */ /* 0x001fea000383ffff */
.L_x_297:
[----:B------:R-:W-:Y:S05]  /*b1a0*/  BSYNC B1 ;  /* 0x0000000000017941 */ /* 0x000fea0003800000 */
.L_x_296:
[----:B------:R-:W-:Y:S01]  /*b1b0*/  LOP3.LUT P4, RZ, R10, 0xff, RZ, 0xc0, !PT ;  /* 0x000000ff0aff7812 */ /* 0x000fe2000788c0ff */
[----:B------:R-:W-:Y:S01]  /*b1c0*/  VIADD R0, R0, UR37 ;  /* 0x0000002500007c36 */ /* 0x000fe20008000000 */
[----:B------:R-:W-:Y:S01]  /*b1d0*/  ULDC.64 UR8, c[0x0][0x650] ;  /* 0x0001940000087ab9 */ /* 0x000fe20000000a00 */
[----:B------:R-:W-:Y:S01]  /*b1e0*/  IMAD.U32 R3, RZ, RZ, UR37 ;  /* 0x00000025ff037e24 */ /* 0x000fe2000f8e00ff */
[----:B------:R-:W-:Y:S01]  /*b1f0*/  BSSY B1, `(.L_x_302) ;  /* 0x000006f000017945 */ /* 0x000fe20003800000 */
[----:B------:R-:W-:Y:S01]  /*b200*/  IMAD.MOV.U32 R18, RZ, RZ, -0x1 ;  /* 0xffffffffff127424 */ /* 0x000fe200078e00ff */
[----:B------:R-:W-:Y:S01]  /*b210*/  SHF.R.U32.HI R2, RZ, 0x1, R0 ;  /* 0x00000001ff027819 */ /* 0x000fe20000011600 */
[----:B------:R-:W-:Y:S01]  /*b220*/  IMAD.MOV.U32 R19, RZ, RZ, -0x1 ;  /* 0xffffffffff137424 */ /* 0x000fe200078e00ff */
[----:B------:R-:W-:Y:S02]  /*b230*/  ISETP.GT.U32.AND P1, PT, R0, 0x1, PT ;  /* 0x000000010000780c */ /* 0x000fe40003f24070 */
[----:B------:R-:W-:-:S02]  /*b240*/  LOP3.LUT R2, R2, 0x1, RZ, 0xc0, !PT ;  /* 0x0000000102027812 */ /* 0x000fc400078ec0ff */
[C---:B------:R-:W-:Y:S01]  /*b250*/  ISETP.LT.U32.AND P1, PT, R3.reuse, 0x2, P1 ;  /* 0x000000020300780c */ /* 0x040fe20000f21070 */
[----:B------:R-:W0:Y:S01]  /*b260*/  @P4 S2R R9, SR_CgaCtaId ;  /* 0x0000000000094919 */ /* 0x000e220000008800 */
[----:B------:R-:W-:Y:S02]  /*b270*/  @P4 MOV R4, 0x400 ;  /* 0x0000040000044802 */ /* 0x000fe40000000f00 */
[----:B------:R-:W-:Y:S02]  /*b280*/  ISETP.NE.U32.AND P2, PT, R2, 0x1, PT ;  /* 0x000000010200780c */ /* 0x000fe40003f45070 */
[----:B------:R-:W-:Y:S02]  /*b290*/  LOP3.LUT R0, R0, 0x1, RZ, 0xc0, !PT ;  /* 0x0000000100007812 */ /* 0x000fe400078ec0ff */
[----:B------:R-:W-:Y:S02]  /*b2a0*/  ISETP.GT.U32.AND P2, PT, R3, 0x1, !P2 ;  /* 0x000000010300780c */ /* 0x000fe40005744070 */
[----:B------:R-:W-:-:S02]  /*b2b0*/  SEL R3, RZ, 0x1, !P1 ;  /* 0x00000001ff037807 */ /* 0x000fc40004800000 */
[----:B------:R-:W-:Y:S02]  /*b2c0*/  SEL R2, RZ, 0x1, !P2 ;  /* 0x00000001ff027807 */ /* 0x000fe40005000000 */
[----:B------:R-:W-:Y:S02]  /*b2d0*/  PRMT R10, RZ, 0x7610, R10 ;  /* 0x00007610ff0a7816 */ /* 0x000fe4000000000a */
[--C-:B------:R-:W-:Y:S01]  /*b2e0*/  LOP3.LUT R8, R2, R8, R3.reuse, 0x96, !PT ;  /* 0x0000000802087212 */ /* 0x100fe200078e9603 */
[----:B------:R-:W-:Y:S01]  /*b2f0*/  IMAD.MOV.U32 R2, RZ, RZ, -0x1 ;  /* 0xffffffffff027424 */ /* 0x000fe200078e00ff */
[----:B------:R-:W-:Y:S02]  /*b300*/  PRMT R3, RZ, 0x7610, R3 ;  /* 0x00007610ff037816 */ /* 0x000fe40000000003 */
[----:B0-----:R-:W-:-:S04]  /*b310*/  @P4 LEA R4, R9, R4, 0x18 ;  /* 0x0000000409044211 */ /* 0x001fc800078ec0ff */
[----:B------:R0:W-:Y:S01]  /*b320*/  @P4 SYNCS.ARRIVE.TRANS64.A1T0 RZ, [R4+URZ+0x58], RZ ;  /* 0x000058ff04ff49a7 */ /* 0x0001e2000810003f */
[----:B------:R-:W-:-:S04]  /*b330*/  IADD3 R16, P4, R16, UR38, RZ ;  /* 0x0000002610107c10 */ /* 0x000fc8000ff9e0ff */
[----:B------:R-:W-:Y:S02]  /*b340*/  IADD3.X R17, R17, UR41, RZ, P4, !PT ;  /* 0x0000002911117c10 */ /* 0x000fe4000a7fe4ff */
[----:B------:R-:W-:-:S04]  /*b350*/  ISETP.GE.U32.AND P4, PT, R16, UR8, PT ;  /* 0x0000000810007c0c */ /* 0x000fc8000bf86070 */
[----:B------:R-:W-:-:S13]  /*b360*/  ISETP.GE.U32.AND.EX P1, PT, R17, UR9, PT, P4 ;  /* 0x0000000911007c0c */ /* 0x000fda000bf26140 */
[----:B0-----:R-:W-:Y:S05]  /*b370*/  @P1 BRA `(.L_x_303) ;  /* 0x0000000400581947 */ /* 0x001fea0003800000 */
[----:B------:R-:W0:Y:S01]  /*b380*/  S2UR UR7, SR_CTAID.X ;  /* 0x00000000000779c3 */ /* 0x000e220000002500 */
[----:B------:R-:W-:Y:S01]  /*b390*/  ULDC.64 UR8, c[0x0][0x628] ;  /* 0x00018a0000087ab9 */ /* 0x000fe20000000a00 */
[----:B------:R-:W-:Y:S01]  /*b3a0*/  ULDC UR10, c[0x0][0x150] ;  /* 0x00005400000a7ab9 */ /* 0x000fe20000000800 */
[----:B------:R-:W-:Y:S01]  /*b3b0*/  ISETP.NE.U32.AND P1, PT, RZ, UR8, PT ;  /* 0x00000008ff007c0c */ /* 0x000fe2000bf25070 */
[----:B------:R-:W-:Y:S01]  /*b3c0*/  ULDC UR11, c[0x0][0x630] ;  /* 0x00018c00000b7ab9 */ /* 0x000fe20000000800 */
[----:B------:R-:W-:Y:S01]  /*b3d0*/  ULDC UR14, c[0x0][0x154] ;  /* 0x00005500000e7ab9 */ /* 0x000fe20000000800 */
[----:B------:R-:W-:Y:S01]  /*b3e0*/  IMAD.MOV.U32 R2, RZ, RZ, R16 ;  /* 0x000000ffff027224 */ /* 0x000fe200078e0010 */
[----:B------:R-:W-:Y:S01]  /*b3f0*/  ISETP.NE.AND.EX P1, PT, RZ, UR9, PT, P1 ;  /* 0x00000009ff007c0c */ /* 0x000fe2000bf25310 */
[----:B------:R-:W1:Y:S01]  /*b400*/  S2UR UR12, SR_CTAID.Y ;  /* 0x00000000000c79c3 */ /* 0x000e620000002600 */
[----:B0-----:R-:W-:-:S05]  /*b410*/  I2FP.F32.U32 R3, UR7 ;  /* 0x0000000700037c45 */ /* 0x001fca0008201000 */
[----:B------:R-:W-:Y:S01]  /*b420*/  FMUL R12, R3, UR10 ;  /* 0x0000000a030c7c20 */ /* 0x000fe20008400000 */
[----:B------:R-:W-:-:S05]  /*b430*/  IMAD.MOV.U32 R3, RZ, RZ, R17 ;  /* 0x000000ffff037224 */ /* 0x000fca00078e0011 */
[----:B------:R-:W-:Y:S05]  /*b440*/  @!P1 BRA `(.L_x_304) ;  /* 0x0000000000289947 */ /* 0x000fea0003800000 */
[----:B------:R-:W-:Y:S02]  /*b450*/  ULDC UR10, c[0x0][0x634] ;  /* 0x00018d00000a7ab9 */ /* 0x000fe40000000800 */
[----:B------:R-:W-:-:S05]  /*b460*/  IADD3 R7, P1, R16, UR10, RZ ;  /* 0x0000000a10077c10 */ /* 0x000fca000ff3e0ff */
[----:B------:R-:W-:-:S04]  /*b470*/  IMAD.X R11, RZ, RZ, R17, P1 ;  /* 0x000000ffff0b7224 */ /* 0x000fc800008e0611 */
[----:B------:R-:W-:-:S04]  /*b480*/  IMAD.WIDE.U32 R4, R11, UR8, RZ ;  /* 0x000000080b047c25 */ /* 0x000fc8000f8e00ff */
[----:B------:R-:W-:-:S04]  /*b490*/  IMAD.WIDE.U32 R4, P1, R7, UR9, R4 ;  /* 0x0000000907047c25 */ /* 0x000fc8000f820004 */
[----:B------:R-:W-:-:S04]  /*b4a0*/  IMAD.WIDE.U32 R6, R7, UR8, RZ ;  /* 0x0000000807067c25 */ /* 0x000fc8000f8e00ff */
[----:B------:R-:W-:Y:S01]  /*b4b0*/  IMAD.X R3, RZ, RZ, RZ, P1 ;  /* 0x000000ffff037224 */ /* 0x000fe200008e06ff */
[----:B------:R-:W-:Y:S01]  /*b4c0*/  IADD3 RZ, P1, R7, R4, RZ ;  /* 0x0000000407ff7210 */ /* 0x000fe20007f3e0ff */
[----:B------:R-:W-:-:S04]  /*b4d0*/  IMAD.MOV.U32 R2, RZ, RZ, R5 ;  /* 0x000000ffff027224 */ /* 0x000fc800078e0005 */
[----:B------:R-:W-:-:S08]  /*b4e0*/  IMAD.WIDE.U32.X R2, R11, UR9, R2, P1 ;  /* 0x000000090b027c25 */ /* 0x000fd000088e0402 */
.L_x_304:
[--C-:B------:R-:W-:Y:S01]  /*b4f0*/  SHF.R.U64 R19, R2, UR11, R3.reuse ;  /* 0x0000000b02137c19 */ /* 0x100fe20008001203 */
[----:B------:R-:W0:Y:S01]  /*b500*/  F2I.U32.TRUNC.NTZ R12, R12 ;  /* 0x0000000c000c7305 */ /* 0x000e22000020f000 */
[----:B------:R-:W-:Y:S01]  /*b510*/  SHF.R.U32.HI R2, RZ, UR11, R3 ;  /* 0x0000000bff027c19 */ /* 0x000fe20008011603 */
[----:B------:R-:W-:Y:S01]  /*b520*/  ULDC.64 UR8, c[0x0][0x620] ;  /* 0x0001880000087ab9 */ /* 0x000fe20000000a00 */
[----:B------:R-:W-:Y:S01]  /*b530*/  IADD3 R5, P1, RZ, -R19, RZ ;  /* 0x80000013ff057210 */ /* 0x000fe20007f3e0ff */
[----:B------:R-:W2:Y:S01]  /*b540*/  LDC R11, c[0x0][0x610] ;  /* 0x00018400ff0b7b82 */ /* 0x000ea20000000800 */
[----:B-1----:R-:W-:Y:S01]  /*b550*/  I2FP.F32.U32 R4, UR12 ;  /* 0x0000000c00047c45 */ /* 0x002fe20008201000 */
[----:B------:R-:W-:Y:S01]  /*b560*/  ULDC UR11, c[0x0][0x658] ;  /* 0x00019600000b7ab9 */ /* 0x000fe20000000800 */
[----:B------:R-:W-:Y:S01]  /*b570*/  ULDC UR16, c[0x0][0x648] ;  /* 0x0001920000107ab9 */ /* 0x000fe20000000800 */
[----:B------:R-:W-:Y:S02]  /*b580*/  IMAD.X R2, RZ, RZ, ~R2, P1 ;  /* 0x000000ffff027224 */ /* 0x000fe400008e0e02 */
[----:B------:R-:W-:Y:S01]  /*b590*/  FMUL R6, R4, UR14 ;  /* 0x0000000e04067c20 */ /* 0x000fe20008400000 */
[----:B------:R-:W-:Y:S01]  /*b5a0*/  ULDC.64 UR14, c[0x0][0x640] ;  /* 0x00019000000e7ab9 */ /* 0x000fe20000000a00 */
[----:B------:R-:W-:Y:S01]  /*b5b0*/  IMAD R4, R2, UR8, RZ ;  /* 0x0000000802047c24 */ /* 0x000fe2000f8e02ff */
[----:B------:R-:W-:Y:S01]  /*b5c0*/  ISETP.NE.U32.AND P1, PT, RZ, UR14, PT ;  /* 0x0000000eff007c0c */ /* 0x000fe2000bf25070 */
[C---:B------:R-:W-:Y:S01]  /*b5d0*/  IMAD.WIDE.U32 R2, R5.reuse, UR8, R16 ;  /* 0x0000000805027c25 */ /* 0x040fe2000f8e0010 */
[----:B0-----:R-:W-:Y:S01]  /*b5e0*/  R2UR UR8, R12 ;  /* 0x000000000c0872ca */ /* 0x001fe200000e0000 */
[----:B------:R-:W0:Y:S01]  /*b5f0*/  F2I.U32.TRUNC.NTZ R6, R6 ;  /* 0x0000000600067305 */ /* 0x000e22000020f000 */
[----:B------:R-:W-:Y:S01]  /*b600*/  ISETP.NE.AND.EX P1, PT, RZ, UR15, PT, P1 ;  /* 0x0000000fff007c0c */ /* 0x000fe2000bf25310 */
[----:B------:R-:W-:Y:S01]  /*b610*/  IMAD R5, R5, UR9, R4 ;  /* 0x0000000905057c24 */ /* 0x000fe2000f8e0204 */
[----:B------:R-:W-:-:S03]  /*b620*/  ULDC UR9, c[0x0][0x618] ;  /* 0x0001860000097ab9 */ /* 0x000fc60000000800 */
[----:B------:R-:W-:-:S05]  /*b630*/  IMAD.IADD R3, R3, 0x1, R5 ;  /* 0x0000000103037824 */ /* 0x000fca00078e0205 */
[--C-:B------:R-:W-:Y:S02]  /*b640*/  SHF.R.U64 R12, R2, UR9, R3.reuse ;  /* 0x00000009020c7c19 */ /* 0x100fe40008001203 */
[----:B------:R-:W-:Y:S01]  /*b650*/  SHF.R.U32.HI R3, RZ, UR9, R3 ;  /* 0x00000009ff037c19 */ /* 0x000fe20008011603 */
[----:B------:R-:W-:Y:S01]  /*b660*/  ULDC UR9, c[0x0][0x608] ;  /* 0x0001820000097ab9 */ /* 0x000fe20000000800 */
[----:B0-----:R-:W-:Y:S02]  /*b670*/  R2UR UR10, R6 ;  /* 0x00000000060a72ca */ /* 0x001fe400000e0000 */
[--C-:B------:R-:W-:Y:S02]  /*b680*/  SHF.R.U64 R14, R12, UR9, R3.reuse ;  /* 0x000000090c0e7c19 */ /* 0x100fe40008001203 */
[----:B------:R-:W-:Y:S01]  /*b690*/  SHF.R.U32.HI R3, RZ, UR9, R3 ;  /* 0x00000009ff037c19 */ /* 0x000fe20008011603 */
[----:B------:R-:W-:-:S03]  /*b6a0*/  UIADD3 UR9, -UR8, URZ, URZ ;  /* 0x0000003f08097290 */ /* 0x000fc6000fffe13f */
[--C-:B------:R-:W-:Y:S01]  /*b6b0*/  SHF.R.U64 R18, R14, UR11, R3.reuse ;  /* 0x0000000b0e127c19 */ /* 0x100fe20008001203 */
[----:B------:R-:W-:Y:S01]  /*b6c0*/  ULDC UR8, c[0x0][0x144] ;  /* 0x0000510000087ab9 */ /* 0x000fe20000000800 */
[----:B------:R-:W-:-:S03]  /*b6d0*/  SHF.R.U32.HI R3, RZ, UR11, R3 ;  /* 0x0000000bff037c19 */ /* 0x000fc60008011603 */
[----:B------:R-:W-:Y:S01]  /*b6e0*/  IMAD.MOV.U32 R2, RZ, RZ, R18 ;  /* 0x000000ffff027224 */ /* 0x000fe200078e0012 */
[----:B------:R-:W-:Y:S06]  /*b6f0*/  @!P1 BRA `(.L_x_305) ;  /* 0x0000000000289947 */ /* 0x000fec0003800000 */
        /* <DEDUP_REMOVED lines=10> */
.L_x_305:
[----:B------:R-:W-:Y:S01]  /*b7a0*/  UISETP.NE.AND UP0, UPT, UR40, URZ, UPT ;  /* 0x0000003f2800728c */ /* 0x000fe2000bf05270 */
[----:B------:R-:W-:Y:S01]  /*b7b0*/  SHF.R.U64 R3, R2, UR16, R3 ;  /* 0x0000001002037c19 */ /* 0x000fe20008001203 */
[----:B------:R-:W-:Y:S01]  /*b7c0*/  UIADD3 UR10, -UR10, URZ, URZ ;  /* 0x0000003f0a0a7290 */ /* 0x000fe2000fffe13f */
[----:B------:R-:W-:Y:S01]  /*b7d0*/  LOP3.LUT R2, R14, UR6, RZ, 0xc0, !PT ;  /* 0x000000060e027c12 */ /* 0x000fe2000f8ec0ff */
[----:B------:R-:W-:Y:S02]  /*b7e0*/  UIMAD UR7, UR8, UR9, UR7 ;  /* 0x00000009080772a4 */ /* 0x000fe4000f8e0207 */
[----:B------:R-:W-:Y:S01]  /*b7f0*/  IMAD.MOV R5, RZ, RZ, -R3 ;  /* 0x000000ffff057224 */ /* 0x000fe200078e0a03 */
[----:B------:R-:W-:Y:S01]  /*b800*/  ULDC UR8, c[0x0][0x148] ;  /* 0x0000520000087ab9 */ /* 0x000fe20000000800 */
[----:B------:R-:W-:Y:S01]  /*b810*/  IMAD R4, R3, UR5, R2 ;  /* 0x0000000503047c24 */ /* 0x000fe2000f8e0202 */
[----:B------:R-:W-:Y:S02]  /*b820*/  LOP3.LUT R3, R12, UR4, RZ, 0xc0, !PT ;  /* 0x000000040c037c12 */ /* 0x000fe4000f8ec0ff */
[----:B------:R-:W-:Y:S01]  /*b830*/  @UP0 UIMAD UR7, UR8, UR10, UR12 ;  /* 0x0000000a080702a4 */ /* 0x000fe2000f8e020c */
[----:B------:R-:W-:-:S02]  /*b840*/  PLOP3.LUT P1, PT, PT, PT, UP0, 0x80, 0x0 ;  /* 0x000000000000781c */ /* 0x000fc40003f2f008 */
[----:B------:R-:W-:Y:S02]  /*b850*/  ULDC UR8, c[0x0][0x638] ;  /* 0x00018e0000087ab9 */ /* 0x000fe40000000800 */
[----:B------:R-:W-:Y:S02]  /*b860*/  IMAD R2, R5, UR8, R18 ;  /* 0x0000000805027c24 */ /* 0x000fe4000f8e0212 */
[----:B--2---:R-:W-:Y:S01]  /*b870*/  IMAD R11, R4, R11, UR7 ;  /* 0x00000007040b7e24 */ /* 0x004fe2000f8e020b */
[----:B------:R-:W-:Y:S01]  /*b880*/  ULDC UR7, c[0x0][0x600] ;  /* 0x0001800000077ab9 */ /* 0x000fe20000000800 */
[----:B------:R-:W-:Y:S02]  /*b890*/  IMAD.MOV.U32 R4, RZ, RZ, 0x1 ;  /* 0x00000001ff047424 */ /* 0x000fe400078e00ff */
[----:B------:R-:W-:-:S03]  /*b8a0*/  IMAD R18, R2, UR7, R3 ;  /* 0x0000000702127c24 */ /* 0x000fc6000f8e0203 */
[----:B------:R-:W-:Y:S02]  /*b8b0*/  PRMT R3, R4, 0x7610, R3 ;  /* 0x0000761004037816 */ /* 0x000fe40000000003 */
[----:B------:R-:W-:Y:S02]  /*b8c0*/  SEL R2, R18, R11, !P1 ;  /* 0x0000000b12027207 */ /* 0x000fe40004800000 */
[----:B------:R-:W-:-:S07]  /*b8d0*/  SEL R18, R11, R18, !P1 ;  /* 0x000000120b127207 */ /* 0x000fce0004800000 */
.L_x_303:
[----:B------:R-:W-:Y:S05]  /*b8e0*/  BSYNC B1 ;  /* 0x0000000000017941 */ /* 0x000fea0003800000 */
.L_x_302:
[----:B------:R-:W-:-:S13]  /*b8f0*/  LOP3.LUT P1, RZ, R3, 0xff, RZ, 0xc0, !PT ;  /* 0x000000ff03ff7812 */ /* 0x000fda000782c0ff */
[----:B------:R-:W-:Y:S05]  /*b900*/  @P1 BRA `(.L_x_306) ;  /* 0xfffffff000f01947 */ /* 0x000fea000383ffff */
[----:B------:R-:W-:Y:S05]  /*b910*/  BSYNC B0 ;  /* 0x0000000000007941 */ /* 0x000fea0003800000 */
.L_x_294:
[----:B------:R-:W-:-:S03]  /*b920*/  UMOV UR7, 0xffffffff ;  /* 0xffffffff00077882 */ /* 0x000fc60000000000 */
[----:B------:R-:W-:Y:S05]  /*b930*/  BRA.DIV UR7, `(.L_x_307) ;  /* 0x0000000207fc7947 */ /* 0x000fea000b800000 */
[----:B------:R-:W-:-:S13]  /*b940*/  ELECT P6, URZ, PT ;  /* 0x00000000003f782f */ /* 0x000fda00038c0000 */
.L_x_321:
[----:B------:R-:W-:Y:S04]  /*b950*/  BSSY B0, `(.L_x_308) ;  /* 0x000001a000007945 */ /* 0x000fe80003800000 */
[----:B------:R-:W-:Y:S05]  /*b960*/  @!P6 BRA `(.L_x_309) ;  /* 0x000000000060e947 */ /* 0x000fea0003800000 */
[----:B------:R-:W-:-:S04]  /*b970*/  ULOP3.LUT UR7, UR42, 0x2, URZ, 0xfc, !UPT ;  /* 0x000000022a077892 */ /* 0x000fc8000f8efc3f */
[----:B------:R-:W-:-:S06]  /*b980*/  UISETP.NE.AND UP0, UPT, UR7, 0x3, UPT ;  /* 0x000000030700788c */ /* 0x000fcc000bf05270 */
[----:B------:R-:W-:-:S13]  /*b990*/  PLOP3.LUT P0, PT, PT, PT, UP0, 0x80, 0x0 ;  /* 0x000000000000781c */ /* 0x000fda0003f0f008 */
[----:B------:R-:W-:Y:S05]  /*b9a0*/  @!P0 BRA `(.L_x_310) ;  /* 0x0000000000048947 */ /* 0x000fea0003800000 */
[----:B------:R-:W-:Y:S01]  /*b9b0*/  BPT.TRAP 0x1 ;  /* 0x000000040000795c */ /* 0x000fe20000300000 */
.L_x_310:
[----:B------:R-:W0:Y:S01]  /*b9c0*/  S2R R3, SR_CgaCtaId ;  /* 0x0000000000037919 */ /* 0x000e220000008800 */
[----:B------:R-:W-:-:S04]  /*b9d0*/  MOV R2, 0x400 ;  /* 0x0000040000027802 */ /* 0x000fc80000000f00 */
[----:B0-----:R-:W-:Y:S02]  /*b9e0*/  LEA R3, R3, R2, 0x18 ;  /* 0x0000000203037211 */ /* 0x001fe400078ec0ff */
[----:B------:R-:W-:-:S03]  /*b9f0*/  SHF.L.U32 R2, R8, 0x1f, RZ ;  /* 0x0000001f08027819 */ /* 0x000fc600000006ff */
[----:B------:R-:W-:-:S04]  /*ba00*/  VIADD R3, R3, 0x10 ;  /* 0x0000001003037836 */ /* 0x000fc80000000000 */
[C---:B------:R-:W-:Y:S02]  /*ba10*/  IMAD R7, R0.reuse, 0x8, R3 ;  /* 0x0000000800077824 */ /* 0x040fe400078e0203 */
[----:B------:R-:W-:Y:S02]  /*ba20*/  VIADD R0, R0, 0x1 ;  /* 0x0000000100007836 */ /* 0x000fe40000000000 */
[----:B------:R-:W0:Y:S03]  /*ba30*/  SYNCS.PHASECHK.TRANS64.TRYWAIT P0, [R7+URZ], R2 ;  /* 0x00000002070075a7 */ /* 0x000e26000800017f */
[----:B------:R-:W-:-:S04]  /*ba40*/  ISETP.NE.AND P1, PT, R0, 0x2, PT ;  /* 0x000000020000780c */ /* 0x000fc80003f25270 */
[----:B------:R-:W-:Y:S02]  /*ba50*/  SEL R5, RZ, 0x1, P1 ;  /* 0x00000001ff057807 */ /* 0x000fe40000800000 */
[----:B------:R-:W-:Y:S02]  /*ba60*/  SEL R0, R0, RZ, P1 ;  /* 0x000000ff00007207 */ /* 0x000fe40000800000 */
[----:B------:R-:W-:Y:S01]  /*ba70*/  LOP3.LUT R5, R8, R5, RZ, 0x3c, !PT ;  /* 0x0000000508057212 */ /* 0x000fe200078e3cff */
[----:B0-----:R-:W-:Y:S06]  /*ba80*/  @!P0 BRA `(.L_x_311) ;  /* 0x0000000000c88947 */ /* 0x001fec0003800000 */
.L_x_322:
[----:B------:R-:W-:Y:S01]  /*ba90*/  IMAD R3, R0, 0x8, R3 ;  /* 0x0000000800037824 */ /* 0x000fe200078e0203 */
[----:B------:R-:W-:-:S07]  /*baa0*/  SHF.L.U32 R0, R5, 0x1f, RZ ;  /* 0x0000001f05007819 */ /* 0x000fce00000006ff */
.L_x_312:
[----:B-1----:R1:W2:Y:S02]  /*bab0*/  SYNCS.PHASECHK.TRANS64.TRYWAIT P0, [R3+URZ], R0 ;  /* 0x00000000030075a7 */ /* 0x0022a4000800017f */
[----:B--2---:R-:W-:Y:S05]  /*bac0*/  @!P0 NANOSLEEP.SYNCS 0x989680 ;  /* 0x009896800000895d */ /* 0x004fea0003900000 */
[----:B------:R-:W2:Y:S02]  /*bad0*/  @!P0 SYNCS.PHASECHK.TRANS64 P0, [R3+URZ], R0 ;  /* 0x00000000030085a7 */ /* 0x000ea4000800007f */
[----:B--2---:R-:W-:Y:S05]  /*bae0*/  @!P0 BRA `(.L_x_312) ;  /* 0xfffffffc00f08947 */ /* 0x004fea000383ffff */
.L_x_309:
[----:B------:R-:W-:Y:S05]  /*baf0*/  BSYNC B0 ;  /* 0x0000000000007941 */ /* 0x000fea0003800000 */
.L_x_308:
[----:B------:R-:W-:Y:S05]  /*bb00*/  EXIT ;  /* 0x000000000000794d */ /* 0x000fea0003800000 */
.L_x_18:
[----:B0-----:R0:W1:Y:S02]  /*bb10*/  SYNCS.PHASECHK.TRANS64.TRYWAIT P0, [R158+URZ], R3 ;  /* 0x000000039e0075a7 */ /* 0x001064000800017f */
[----:B-1----:R-:W-:Y:S05]  /*bb20*/  @!P0 NANOSLEEP.SYNCS 0x989680 ;  /* 0x009896800000895d */ /* 0x002fea0003900000 */
[----:B------:R-:W1:Y:S02]  /*bb30*/  @!P0 SYNCS.PHASECHK.TRANS64 P0, [R158+URZ], R3 ;  /* 0x000000039e0085a7 */ /* 0x000e64000800007f */
[----:B-1----:R-:W-:Y:S05]  /*bb40*/  @!P0 BRA `(.L_x_18) ;  /* 0xfffffffc00f08947 */ /* 0x002fea000383ffff */
[----:B------:R-:W-:Y:S05]  /*bb50*/  BRA `(.L_x_313) ;  /* 0xffffff5800f07947 */ /* 0x000fea000383ffff */
.L_x_23:
[----:B-1----:R1:W2:Y:S02]  /*bb60*/  SYNCS.PHASECHK.TRANS64.TRYWAIT P1, [R3+URZ], R0 ;  /* 0x00000000030075a7 */ /* 0x0022a4000802017f */
[----:B--2---:R-:W-:Y:S05]  /*bb70*/  @!P1 NANOSLEEP.SYNCS 0x989680 ;  /* 0x009896800000995d */ /* 0x004fea0003900000 */
[----:B------:R-:W2:Y:S02]  /*bb80*/  @!P1 SYNCS.PHASECHK.TRANS64 P1, [R3+URZ], R0 ;  /* 0x00000000030095a7 */ /* 0x000ea4000802007f */
[----:B--2---:R-:W-:Y:S05]  /*bb90*/  @!P1 BRA `(.L_x_23) ;  /* 0xfffffffc00f09947 */ /* 0x004fea000383ffff */
[----:B------:R-:W-:Y:S05]  /*bba0*/  BRA `(.L_x_22) ;  /* 0xffffff5c00607947 */ /* 0x000fea000383ffff */
.L_x_28:
[----:B-1----:R-:W-:-:S04]  /*bbb0*/  IMAD.U32 R5, RZ, RZ, UR7 ;  /* 0x00000007ff057e24 */ /* 0x002fc8000f8e00ff */
[----:B------:R1:W2:Y:S03]  /*bbc0*/  SYNCS.PHASECHK.TRANS64.TRYWAIT P1, [R5+URZ], R4 ;  /* 0x00000004050075a7 */ /* 0x0002a6000802017f */
[----:B--2---:R-:W-:Y:S05]  /*bbd0*/  @!P1 NANOSLEEP.SYNCS 0x989680 ;  /* 0x009896800000995d */ /* 0x004fea0003900000 */
[----:B------:R-:W2:Y:S02]  /*bbe0*/  @!P1 SYNCS.PHASECHK.TRANS64 P1, [R5+URZ], R4 ;  /* 0x00000004050095a7 */ /* 0x000ea4000802007f */
[----:B--2---:R-:W-:Y:S05]  /*bbf0*/  @!P1 BRA `(.L_x_28) ;  /* 0xfffffffc00ec9947 */ /* 0x004fea000383ffff */
[----:B------:R-:W-:Y:S05]  /*bc00*/  BRA `(.L_x_27) ;  /* 0xffffff6000bc7947 */ /* 0x000fea000383ffff */
.L_x_34:
[----:B0-----:R0:W1:Y:S02]  /*bc10*/  SYNCS.PHASECHK.TRANS64.TRYWAIT P0, [R158+URZ+0x10], R3 ;  /* 0x000010039e0075a7 */ /* 0x001064000800017f */
[----:B-1----:R-:W-:Y:S05]  /*bc20*/  @!P0 NANOSLEEP.SYNCS 0x989680 ;  /* 0x009896800000895d */ /* 0x002fea0003900000 */
[----:B------:R-:W1:Y:S02]  /*bc30*/  @!P0 SYNCS.PHASECHK.TRANS64 P0, [R158+URZ+0x10], R3 ;  /* 0x000010039e0085a7 */ /* 0x000e64000800007f */
[----:B-1----:R-:W-:Y:S05]  /*bc40*/  @!P0 BRA `(.L_x_34) ;  /* 0xfffffffc00f08947 */ /* 0x002fea000383ffff */
[----:B------:R-:W-:Y:S05]  /*bc50*/  BRA `(.L_x_314) ;  /* 0xffffff68009c7947 */ /* 0x000fea000383ffff */
.L_x_295:
[----:B------:R-:W-:Y:S01]  /*bc60*/  BSSY B1, `(.L_x_315) ;  /* 0x0000006000017945 */ /* 0x000fe20003800000 */
[----:B------:R-:W-:-:S07]  /*bc70*/  IMAD.MOV.U32 R15, RZ, RZ, -0x1 ;  /* 0xffffffffff0f7424 */ /* 0x000fce00078e00ff */
[----:B------:R-:W-:Y:S05]  /*bc80*/  WARPSYNC.COLLECTIVE R15, `(.L_x_316) ;  /* 0x000000000f0c7348 */ /* 0x000fea0003c00000 */
[----:B------:R-:W-:Y:S02]  /*bc90*/  ELECT P6, UR62, PT ;  /* 0x00000000003e782f */ /* 0x000fe400038c0000 */
[----:B------:R-:W-:Y:S01]  /*bca0*/  MOV R14, UR62 ;  /* 0x0000003e000e7c02 */ /* 0x000fe20008000f00 */
[----:B------:R-:W-:Y:S10]  /*bcb0*/  ENDCOLLECTIVE ;  /* 0x000000000000791b */ /* 0x000ff40003800000 */
.L_x_316:
[----:B------:R-:W-:Y:S05]  /*bcc0*/  BSYNC B1 ;  /* 0x0000000000017941 */ /* 0x000fea0003800000 */
.L_x_315:
[----:B------:R-:W-:Y:S05]  /*bcd0*/  BRA `(.L_x_317) ;  /* 0xfffffff000087947 */ /* 0x000fea000383ffff */
.L_x_298:
[----:B0-----:R0:W1:Y:S02]  /*bce0*/  SYNCS.PHASECHK.TRANS64.TRYWAIT P1, [R12+URZ+0x10], R3 ;  /* 0x000010030c0075a7 */ /* 0x001064000802017f */
[----:B-1----:R-:W-:Y:S05]  /*bcf0*/  @!P1 NANOSLEEP.SYNCS 0x989680 ;  /* 0x009896800000995d */ /* 0x002fea0003900000 */
[----:B------:R-:W1:Y:S02]  /*bd00*/  @!P1 SYNCS.PHASECHK.TRANS64 P1, [R12+URZ+0x10], R3 ;  /* 0x000010030c0095a7 */ /* 0x000e64000802007f */
[----:B-1----:R-:W-:Y:S05]  /*bd10*/  @!P1 BRA `(.L_x_298) ;  /* 0xfffffffc00f09947 */ /* 0x002fea000383ffff */
[----:B------:R-:W-:Y:S05]  /*bd20*/  BRA `(.L_x_318) ;  /* 0xfffffff000447947 */ /* 0x000fea000383ffff */
.L_x_307:
[----:B------:R-:W-:Y:S01]  /*bd30*/  BSSY B0, `(.L_x_319) ;  /* 0x0000006000007945 */ /* 0x000fe20003800000 */
[----:B------:R-:W-:-:S07]  /*bd40*/  IMAD.MOV.U32 R15, RZ, RZ, -0x1 ;  /* 0xffffffffff0f7424 */ /* 0x000fce00078e00ff */
[----:B------:R-:W-:Y:S05]  /*bd50*/  WARPSYNC.COLLECTIVE R15, `(.L_x_320) ;  /* 0x000000000f0c7348 */ /* 0x000fea0003c00000 */
[----:B------:R-:W-:Y:S02]  /*bd60*/  ELECT P6, UR62, PT ;  /* 0x00000000003e782f */ /* 0x000fe400038c0000 */
[----:B------:R-:W-:Y:S01]  /*bd70*/  MOV R14, UR62 ;  /* 0x0000003e000e7c02 */ /* 0x000fe20008000f00 */
[----:B------:R-:W-:Y:S10]  /*bd80*/  ENDCOLLECTIVE ;  /* 0x000000000000791b */ /* 0x000ff40003800000 */
.L_x_320:
[----:B------:R-:W-:Y:S05]  /*bd90*/  BSYNC B0 ;  /* 0x0000000000007941 */ /* 0x000fea0003800000 */
.L_x_319:
[----:B------:R-:W-:Y:S05]  /*bda0*/  BRA `(.L_x_321) ;  /* 0xfffffff800e87947 */ /* 0x000fea000383ffff */
.L_x_311:
[----:B0-----:R0:W1:Y:S02]  /*bdb0*/  SYNCS.PHASECHK.TRANS64.TRYWAIT P0, [R7+URZ], R2 ;  /* 0x00000002070075a7 */ /* 0x001064000800017f */
[----:B-1----:R-:W-:Y:S05]  /*bdc0*/  @!P0 NANOSLEEP.SYNCS 0x989680 ;  /* 0x009896800000895d */ /* 0x002fea0003900000 */
[----:B------:R-:W1:Y:S02]  /*bdd0*/  @!P0 SYNCS.PHASECHK.TRANS64 P0, [R7+URZ], R2 ;  /* 0x00000002070085a7 */ /* 0x000e64000800007f */
[----:B-1----:R-:W-:Y:S05]  /*bde0*/  @!P0 BRA `(.L_x_311) ;  /* 0xfffffffc00f08947 */ /* 0x002fea000383ffff */
[----:B------:R-:W-:Y:S05]  /*bdf0*/  BRA `(.L_x_322) ;  /* 0xfffffffc00247947 */ /* 0x000fea000383ffff */
.L_x_323:
[----:B------:R-:W-:-:S00]  /*be00*/  BRA `(.L_x_323) ;  /* 0xfffffffc00fc7947 */ /* 0x000fc0000383ffff */
[----:B------:R-:W-:-:S00]  /*be10*/  NOP ;  /* 0x0000000000007918 */ /* 0x000fc00000000000 */
        /* <DEDUP_REMOVED lines=14> */
.L_x_324:


//--------------------- .nv.global.init           --------------------------
	.section	.nv.global.init,"aw",@progbits
.nv.global.init:
	.type		$str$22,@object
	.size		$str$22,($str$23 - $str$22)
$str$22:
        /*0000*/ 	.byte	0x6b, 0x5f, 0x74, 0x69, 0x6c, 0x65, 0x5f, 0x63, 0x6f, 0x75, 0x6e, 0x74, 0x20, 0x3e, 0x3d, 0x20
        /*0010*/ 	.byte	0x31, 0x00
	.type		$str$23,@object
	.size		$str$23,(__unnamed_1 - $str$23)
$str$23:
        /*0012*/ 	.byte	0x2f, 0x74, 0x6d, 0x70, 0x2f, 0x63, 0x75, 0x74, 0x6c, 0x61, 0x73, 0x73, 0x5f, 0x73, 0x77, 0x65
        /*0022*/ 	.byte	0x65, 0x70, 0x5f, 0x73, 0x72, 0x63, 0x2f, 0x69, 0x6e, 0x63, 0x6c, 0x75, 0x64, 0x65, 0x2f, 0x63
        /*0032*/ 	.byte	0x75, 0x74, 0x6c, 0x61, 0x73, 0x73, 0x2f, 0x67, 0x65, 0x6d, 0x6d, 0x2f, 0x63, 0x6f, 0x6c, 0x6c
        /*0042*/ 	.byte	0x65, 0x63, 0x74, 0x69, 0x76, 0x65, 0x2f, 0x73, 0x6d, 0x39, 0x30, 0x5f, 0x6d, 0x6d, 0x61, 0x5f
        /*0052*/ 	.byte	0x74, 0x6d, 0x61, 0x5f, 0x67, 0x6d, 0x6d, 0x61, 0x5f, 0x73, 0x73, 0x5f, 0x77, 0x61, 0x72, 0x70
        /*0062*/ 	.byte	0x73, 0x70, 0x65, 0x63, 0x69, 0x61, 0x6c, 0x69, 0x7a, 0x65, 0x64, 0x2e, 0x68, 0x70, 0x70, 0x00
	.type		__unnamed_1,@object
	.size		__unnamed_1,(.L_0 - __unnamed_1)
__unnamed_1:
        /*0072*/ 	.byte	0x76, 0x6f, 0x69, 0x64, 0x20, 0x63, 0x75, 0x74, 0x6c, 0x61, 0x73, 0x73, 0x3a, 0x3a, 0x67, 0x65
        /* <DEDUP_REMOVED lines=180> */
        /*0bc2*/ 	.byte	0x65, 0x3a, 0x3a, 0x69, 0x64, 0x65, 0x6e, 0x74, 0x69, 0x74, 0x79, 0x5d, 0x00
.L_0:


//--------------------- .nv.shared._ZN7cutlass13device_kernelINS_4gemm6kernel13GemmUniversalIN4cute5tupleIJiiiiEEENS1_10collective13CollectiveMmaINS1_34MainloopSm90TmaGmmaWarpSpecializedILi2ENS5_IJNS4_1CILi1EEENSA_ILi2EEESB_EEENS1_32KernelTmaWarpSpecializedPingpongEEENS5_IJNSA_ILi64EEENSA_ILi256EEENSA_ILi128EEEEEENS_10bfloat16_tENS5_IJlSB_lEEESK_SL_NS4_8TiledMMAINS4_8MMA_AtomIJNS4_4SM904GMMA28MMA_64x256x16_F32BF16BF16_SSILNSP_5MajorE0ELSR_0ELNSP_7ScaleInE1ELSS_1EEEEEENS4_6LayoutINS5_IJSB_SB_SB_EEENS5_IJNSA_ILi0EEESX_SX_EEEEENS5_IJNS4_10UnderscoreES10_S10_EEEEENS4_23SM90_TMA_LOAD_MULTICASTENS4_14ComposedLayoutINS4_7SwizzleILi3ELi4ELi3EEENS4_18smem_ptr_flag_bitsILi16EEENSV_INS5_IJNSA_ILi8EEESG_EEENS5_IJSG_SB_EEEEEEEvNS4_8identityENS4_13SM90_TMA_LOADES1D_vS1E_EENS_8epilogue10collective6detail29Sm90TmaWarpSpecializedAdapterINS1I_15DefaultEpilogueISK_SL_SL_NS1H_6thread17LinearCombinationISK_Li1EffLNS1M_9ScaleType4KindE0ELNS_15FloatRoundStyleE2ESK_EENS1_15EpilogueDefaultEEEEEvvEEEEvNT_6ParamsE --------------------------
	.section	.nv.shared._ZN7cutlass13device_kernelINS_4gemm6kernel13GemmUniversalIN4cute5tupleIJiiiiEEENS1_10collective13CollectiveMmaINS1_34MainloopSm90TmaGmmaWarpSpecializedILi2ENS5_IJNS4_1CILi1EEENSA_ILi2EEESB_EEENS1_32KernelTmaWarpSpecializedPingpongEEENS5_IJNSA_ILi64EEENSA_ILi256EEENSA_ILi128EEEEEENS_10bfloat16_tENS5_IJlSB_lEEESK_SL_NS4_8TiledMMAINS4_8MMA_AtomIJNS4_4SM904GMMA28MMA_64x256x16_F32BF16BF16_SSILNSP_5MajorE0ELSR_0ELNSP_7ScaleInE1ELSS_1EEEEEENS4_6LayoutINS5_IJSB_SB_SB_EEENS5_IJNSA_ILi0EEESX_SX_EEEEENS5_IJNS4_10UnderscoreES10_S10_EEEEENS4_23SM90_TMA_LOAD_MULTICASTENS4_14ComposedLayoutINS4_7SwizzleILi3ELi4ELi3EEENS4_18smem_ptr_flag_bitsILi16EEENSV_INS5_IJNSA_ILi8EEESG_EEENS5_IJSG_SB_EEEEEEEvNS4_8identityENS4_13SM90_TMA_LOADES1D_vS1E_EENS_8epilogue10collective6detail29Sm90TmaWarpSpecializedAdapterINS1I_15DefaultEpilogueISK_SL_SL_NS1H_6thread17LinearCombinationISK_Li1EffLNS1M_9ScaleType4KindE0ELNS_15FloatRoundStyleE2ESK_EENS1_15EpilogueDefaultEEEEEvvEEEEvNT_6ParamsE,"aw",@nobits
	.sectionflags	@""
	.align	16
	.zero		1024


//--------------------- .nv.shared.reserved.0     --------------------------
	.section	.nv.shared.reserved.0,"aw",@nobits
	.weak		__nv_reservedSMEM_offset_0_alias
	.size		__nv_reservedSMEM_offset_0_alias, 0, 0
	.other		__nv_reservedSMEM_offset_0_alias,@"STO_CUDA_RESERVED_SHARED STV_DEFAULT"
__nv_reservedSMEM_offset_0_alias:
	.zero		0


//--------------------- .nv.global                --------------------------
	.section	.nv.global,"aw",@nobits
.nv.global:
	.type		_ZN40_INTERNAL_6652418f_4_k_cu_d255a9b5_280754cute1_E,@object
	.size		_ZN40_INTERNAL_6652418f_4_k_cu_d255a9b5_280754cute1_E,(_ZN40_INTERNAL_6652418f_4_k_cu_d255a9b5_280754cuda3std3__45__cpo6cbeginE - _ZN40_INTERNAL_6652418f_4_k_cu_d255a9b5_280754cute1_E)
_ZN40_INTERNAL_6652418f_4_k_cu_d255a9b5_280754cute1_E:
	.zero		1
	.type		_ZN40_INTERNAL_6652418f_4_k_cu_d255a9b5_280754cuda3std3__45__cpo6cbeginE,@object
	.size		_ZN40_INTERNAL_6652418f_4_k_cu_d255a9b5_280754cuda3std3__45__cpo6cbeginE,(_ZN40_INTERNAL_6652418f_4_k_cu_d255a9b5_280754cuda3std3__48in_placeE - _ZN40_INTERNAL_6652418f_4_k_cu_d255a9b5_280754cuda3std3__45__cpo6cbeginE)
_ZN40_INTERNAL_6652418f_4_k_cu_d255a9b5_280754cuda3std3__45__cpo6cbeginE:
	.zero		1
	.type		_ZN40_INTERNAL_6652418f_4_k_cu_d255a9b5_280754cuda3std3__48in_placeE,@object
	.size		_ZN40_INTERNAL_6652418f_4_k_cu_d255a9b5_280754cuda3std3__48in_placeE,(_ZN40_INTERNAL_6652418f_4_k_cu_d255a9b5_280754cuda3std6ranges3__45__cpo9iter_moveE - _ZN40_INTERNAL_6652418f_4_k_cu_d255a9b5_280754cuda3std3__48in_placeE)
_ZN40_INTERNAL_6652418f_4_k_cu_d255a9b5_280754cuda3std3__48in_placeE:
	.zero		1
	.type		_ZN40_INTERNAL_6652418f_4_k_cu_d255a9b5_280754cuda3std6ranges3__45__cpo9iter_moveE,@object
	.size		_ZN40_INTERNAL_6652418f_4_k_cu_d255a9b5_280754cuda3std6ranges3__45__cpo9iter_moveE,(_ZN40_INTERNAL_6652418f_4_k_cu_d255a9b5_280754cuda3std3__45__cpo5beginE - _ZN40_INTERNAL_6652418f_4_k_cu_d255a9b5_280754cuda3std6ranges3__45__cpo9iter_moveE)
_ZN40_INTERNAL_6652418f_4_k_cu_d255a9b5_280754cuda3std6ranges3__45__cpo9iter_moveE:
	.zero		1
	.type		_ZN40_INTERNAL_6652418f_4_k_cu_d255a9b5_280754cuda3std3__45__cpo5beginE,@object
	.size		_ZN40_INTERNAL_6652418f_4_k_cu_d255a9b5_280754cuda3std3__45__cpo5beginE,(_ZN40_INTERNAL_6652418f_4_k_cu_d255a9b5_280754cuda3std3__442_GLOBAL__N__6652418f_4_k_cu_d255a9b5_280756ignoreE - _ZN40_INTERNAL_6652418f_4_k_cu_d255a9b5_280754cuda3std3__45__cpo5beginE)
_ZN40_INTERNAL_6652418f_4_k_cu_d255a9b5_280754cuda3std3__45__cpo5beginE:
	.zero		1
	.type		_ZN40_INTERNAL_6652418f_4_k_cu_d255a9b5_280754cuda3std3__442_GLOBAL__N__6652418f_4_k_cu_d255a9b5_280756ignoreE,@object
	.size		_ZN40_INTERNAL_6652418f_4_k_cu_d255a9b5_280754cuda3std3__442_GLOBAL__N__6652418f_4_k_cu_d255a9b5_280756ignoreE,(_ZN40_INTERNAL_6652418f_4_k_cu_d255a9b5_280754cute7productE - _ZN40_INTERNAL_6652418f_4_k_cu_d255a9b5_280754cuda3std3__442_GLOBAL__N__6652418f_4_k_cu_d255a9b5_280756ignoreE)
_ZN40_INTERNAL_6652418f_4_k_cu_d255a9b5_280754cuda3std3__442_GLOBAL__N__6652418f_4_k_cu_d255a9b5_280756ignoreE:
	.zero		1
	.type		_ZN40_INTERNAL_6652418f_4_k_cu_d255a9b5_280754cute7productE,@object
	.size		_ZN40_INTERNAL_6652418f_4_k_cu_d255a9b5_280754cute7productE,(_ZN40_INTERNAL_6652418f_4_k_cu_d255a9b5_280754cuda3std3__45__cpo3endE - _ZN40_INTERNAL_6652418f_4_k_cu_d255a9b5_280754cute7productE)
_ZN40_INTERNAL_6652418f_4_k_cu_d255a9b5_280754cute7productE:
	.zero		1
	.type		_ZN40_INTERNAL_6652418f_4_k_cu_d255a9b5_280754cuda3std3__45__cpo3endE,@object
	.size		_ZN40_INTERNAL_6652418f_4_k_cu_d255a9b5_280754cuda3std3__45__cpo3endE,(_ZN40_INTERNAL_6652418f_4_k_cu_d255a9b5_280754cuda3std3__419piecewise_constructE - _ZN40_INTERNAL_6652418f_4_k_cu_d255a9b5_280754cuda3std3__45__cpo3endE)
_ZN40_INTERNAL_6652418f_4_k_cu_d255a9b5_280754cuda3std3__45__cpo3endE:
	.zero		1
	.type		_ZN40_INTERNAL_6652418f_4_k_cu_d255a9b5_280754cuda3std3__419piecewise_constructE,@object
	.size		_ZN40_INTERNAL_6652418f_4_k_cu_d255a9b5_280754cuda3std3__419piecewise_constructE,(_ZN40_INTERNAL_6652418f_4_k_cu_d255a9b5_280754cuda3std3__45__cpo4cendE - _ZN40_INTERNAL_6652418f_4_k_cu_d255a9b5_280754cuda3std3__419piecewise_constructE)
_ZN40_INTERNAL_6652418f_4_k_cu_d255a9b5_280754cuda3std3__419piecewise_constructE:
	.zero		1
	.type		_ZN40_INTERNAL_6652418f_4_k_cu_d255a9b5_280754cuda3std3__45__cpo4cendE,@object
	.size		_ZN40_INTERNAL_6652418f_4_k_cu_d255a9b5_280754cuda3std3__45__cpo4cendE,(_ZN40_INTERNAL_6652418f_4_k_cu_d255a9b5_280754cuda3std6ranges3__45__cpo4swapE - _ZN40_INTERNAL_6652418f_4_k_cu_d255a9b5_280754cuda3std3__45__cpo4cendE)
_ZN40_INTERNAL_6652418f_4_k_cu_d255a9b5_280754cuda3std3__45__cpo4cendE:
	.zero		1
	.type		_ZN40_INTERNAL_6652418f_4_k_cu_d255a9b5_280754cuda3std6ranges3__45__cpo4swapE,@object
	.size		_ZN40_INTERNAL_6652418f_4_k_cu_d255a9b5_280754cuda3std6ranges3__45__cpo4swapE,(.L_8 - _ZN40_INTERNAL_6652418f_4_k_cu_d255a9b5_280754cuda3std6ranges3__45__cpo4swapE)
_ZN40_INTERNAL_6652418f_4_k_cu_d255a9b5_280754cuda3std6ranges3__45__cpo4swapE:
	.zero		1
.L_8:


//--------------------- .nv.constant0._ZN7cutlass13device_kernelINS_4gemm6kernel13GemmUniversalIN4cute5tupleIJiiiiEEENS1_10collective13CollectiveMmaINS1_34MainloopSm90TmaGmmaWarpSpecializedILi2ENS5_IJNS4_1CILi1EEENSA_ILi2EEESB_EEENS1_32KernelTmaWarpSpecializedPingpongEEENS5_IJNSA_ILi64EEENSA_ILi256EEENSA_ILi128EEEEEENS_10bfloat16_tENS5_IJlSB_lEEESK_SL_NS4_8TiledMMAINS4_8MMA_AtomIJNS4_4SM904GMMA28MMA_64x256x16_F32BF16BF16_SSILNSP_5MajorE0ELSR_0ELNSP_7ScaleInE1ELSS_1EEEEEENS4_6LayoutINS5_IJSB_SB_SB_EEENS5_IJNSA_ILi0EEESX_SX_EEEEENS5_IJNS4_10UnderscoreES10_S10_EEEEENS4_23SM90_TMA_LOAD_MULTICASTENS4_14ComposedLayoutINS4_7SwizzleILi3ELi4ELi3EEENS4_18smem_ptr_flag_bitsILi16EEENSV_INS5_IJNSA_ILi8EEESG_EEENS5_IJSG_SB_EEEEEEEvNS4_8identityENS4_13SM90_TMA_LOADES1D_vS1E_EENS_8epilogue10collective6detail29Sm90TmaWarpSpecializedAdapterINS1I_15DefaultEpilogueISK_SL_SL_NS1H_6thread17LinearCombinationISK_Li1EffLNS1M_9ScaleType4KindE0ELNS_15FloatRoundStyleE2ESK_EENS1_15EpilogueDefaultEEEEEvvEEEEvNT_6ParamsE --------------------------
	.section	.nv.constant0._ZN7cutlass13device_kernelINS_4gemm6kernel13GemmUniversalIN4cute5tupleIJiiiiEEENS1_10collective13CollectiveMmaINS1_34MainloopSm90TmaGmmaWarpSpecializedILi2ENS5_IJNS4_1CILi1EEENSA_ILi2EEESB_EEENS1_32KernelTmaWarpSpecializedPingpongEEENS5_IJNSA_ILi64EEENSA_ILi256EEENSA_ILi128EEEEEENS_10bfloat16_tENS5_IJlSB_lEEESK_SL_NS4_8TiledMMAINS4_8MMA_AtomIJNS4_4SM904GMMA28MMA_64x256x16_F32BF16BF16_SSILNSP_5MajorE0ELSR_0ELNSP_7ScaleInE1ELSS_1EEEEEENS4_6LayoutINS5_IJSB_SB_SB_EEENS5_IJNSA_ILi0EEESX_SX_EEEEENS5_IJNS4_10UnderscoreES10_S10_EEEEENS4_23SM90_TMA_LOAD_MULTICASTENS4_14ComposedLayoutINS4_7SwizzleILi3ELi4ELi3EEENS4_18smem_ptr_flag_bitsILi16EEENSV_INS5_IJNSA_ILi8EEESG_EEENS5_IJSG_SB_EEEEEEEvNS4_8identityENS4_13SM90_TMA_LOADES1D_vS1E_EENS_8epilogue10collective6detail29Sm90TmaWarpSpecializedAdapterINS1I_15DefaultEpilogueISK_SL_SL_NS1H_6thread17LinearCombinationISK_Li1EffLNS1M_9ScaleType4KindE0ELNS_15FloatRoundStyleE2ESK_EENS1_15EpilogueDefaultEEEEEvvEEEEvNT_6ParamsE,"a",@progbits
	.sectionflags	@""
	.align	4
.nv.constant0._ZN7cutlass13device_kernelINS_4gemm6kernel13GemmUniversalIN4cute5tupleIJiiiiEEENS1_10collective13CollectiveMmaINS1_34MainloopSm90TmaGmmaWarpSpecializedILi2ENS5_IJNS4_1CILi1EEENSA_ILi2EEESB_EEENS1_32KernelTmaWarpSpecializedPingpongEEENS5_IJNSA_ILi64EEENSA_ILi256EEENSA_ILi128EEEEEENS_10bfloat16_tENS5_IJlSB_lEEESK_SL_NS4_8TiledMMAINS4_8MMA_AtomIJNS4_4SM904GMMA28MMA_64x256x16_F32BF16BF16_SSILNSP_5MajorE0ELSR_0ELNSP_7ScaleInE1ELSS_1EEEEEENS4_6LayoutINS5_IJSB_SB_SB_EEENS5_IJNSA_ILi0EEESX_SX_EEEEENS5_IJNS4_10UnderscoreES10_S10_EEEEENS4_23SM90_TMA_LOAD_MULTICASTENS4_14ComposedLayoutINS4_7SwizzleILi3ELi4ELi3EEENS4_18smem_ptr_flag_bitsILi16EEENSV_INS5_IJNSA_ILi8EEESG_EEENS5_IJSG_SB_EEEEEEEvNS4_8identityENS4_13SM90_TMA_LOADES1D_vS1E_EENS_8epilogue10collective6detail29Sm90TmaWarpSpecializedAdapterINS1I_15DefaultEpilogueISK_SL_SL_NS1H_6thread17LinearCombinationISK_Li1EffLNS1M_9ScaleType4KindE0ELNS_15FloatRoundStyleE2ESK_EENS1_15EpilogueDefaultEEEEEvvEEEEvNT_6ParamsE:
	.zero		1664


//--------------------- SYMBOLS --------------------------

	.type		.nv.reservedSmem.offset0,@object
	.size		.nv.reservedSmem.offset0,0x4
	.type		__assertfail,@function
